//
// Generated by NVIDIA NVVM Compiler
//
// Compiler Build ID: CL-36424714
// Cuda compilation tools, release 13.0, V13.0.88
// Based on NVVM 20.0.0
//

.version 9.0
.target sm_100
.address_size 64

	// .globl	_Z13Naive_mat_mulPiPKiS1_i
.global .align 4 .b8 precalc_xorwow_matrix[102400];
.global .align 4 .b8 precalc_xorwow_offset_matrix[102400];
.global .align 4 .b8 mrg32k3aM1[2304];
.global .align 4 .b8 mrg32k3aM2[2304];
.global .align 4 .b8 mrg32k3aM1SubSeq[2016];
.global .align 4 .b8 mrg32k3aM2SubSeq[2016];
.global .align 4 .b8 mrg32k3aM1Seq[2304];
.global .align 4 .b8 mrg32k3aM2Seq[2304];
.const .align 8 .b8 __cr_lgamma_table[72];
// _ZZ13Tiled_mat_mulPiPKiS1_iE3s_A has been demoted
// _ZZ13Tiled_mat_mulPiPKiS1_iE3s_B has been demoted

.visible .entry _Z13Naive_mat_mulPiPKiS1_i(
	.param .u64 .ptr .align 1 _Z13Naive_mat_mulPiPKiS1_i_param_0,
	.param .u64 .ptr .align 1 _Z13Naive_mat_mulPiPKiS1_i_param_1,
	.param .u64 .ptr .align 1 _Z13Naive_mat_mulPiPKiS1_i_param_2,
	.param .u32 _Z13Naive_mat_mulPiPKiS1_i_param_3
)
{
	.reg .pred 	%p<10>;
	.reg .b32 	%r<105>;
	.reg .b64 	%rd<67>;

	ld.param.u64 	%rd14, [_Z13Naive_mat_mulPiPKiS1_i_param_1];
	ld.param.u64 	%rd15, [_Z13Naive_mat_mulPiPKiS1_i_param_2];
	ld.param.u32 	%r30, [_Z13Naive_mat_mulPiPKiS1_i_param_3];
	cvta.to.global.u64 	%rd1, %rd15;
	cvta.to.global.u64 	%rd2, %rd14;
	mov.u32 	%r31, %ctaid.y;
	shl.b32 	%r32, %r31, 5;
	mov.u32 	%r33, %tid.y;
	add.s32 	%r1, %r32, %r33;
	mov.u32 	%r34, %ctaid.x;
	shl.b32 	%r35, %r34, 5;
	mov.u32 	%r36, %tid.x;
	add.s32 	%r2, %r35, %r36;
	max.s32 	%r37, %r1, %r2;
	setp.ge.s32 	%p1, %r37, %r30;
	@%p1 bra 	$L__BB0_13;
	mul.lo.s32 	%r3, %r30, %r1;
	and.b32  	%r4, %r30, 7;
	setp.lt.u32 	%p2, %r30, 8;
	mov.b32 	%r99, 0;
	mov.u32 	%r104, %r99;
	@%p2 bra 	$L__BB0_4;
	and.b32  	%r99, %r30, 2147483640;
	neg.s32 	%r93, %r99;
	mul.wide.s32 	%rd16, %r30, 4;
	add.s64 	%rd3, %rd1, %rd16;
	shl.b32 	%r7, %r30, 3;
	mul.wide.s32 	%rd17, %r30, 8;
	add.s64 	%rd4, %rd1, %rd17;
	mul.wide.s32 	%rd18, %r30, 12;
	add.s64 	%rd5, %rd1, %rd18;
	mul.wide.s32 	%rd19, %r30, 16;
	add.s64 	%rd6, %rd1, %rd19;
	mul.wide.s32 	%rd20, %r30, 20;
	add.s64 	%rd7, %rd1, %rd20;
	mul.wide.s32 	%rd21, %r30, 24;
	add.s64 	%rd8, %rd1, %rd21;
	mul.wide.s32 	%rd22, %r30, 28;
	add.s64 	%rd9, %rd1, %rd22;
	mul.wide.u32 	%rd23, %r3, 4;
	add.s64 	%rd24, %rd23, %rd2;
	add.s64 	%rd66, %rd24, 16;
	mov.b32 	%r104, 0;
	mov.u32 	%r92, %r2;
$L__BB0_3:
	.pragma "nounroll";
	mul.wide.s32 	%rd25, %r92, 4;
	add.s64 	%rd26, %rd3, %rd25;
	add.s64 	%rd27, %rd4, %rd25;
	add.s64 	%rd28, %rd5, %rd25;
	add.s64 	%rd29, %rd6, %rd25;
	add.s64 	%rd30, %rd7, %rd25;
	add.s64 	%rd31, %rd8, %rd25;
	add.s64 	%rd32, %rd9, %rd25;
	add.s64 	%rd33, %rd1, %rd25;
	ld.global.u32 	%r41, [%rd66+-16];
	ld.global.u32 	%r42, [%rd33];
	mad.lo.s32 	%r43, %r42, %r41, %r104;
	ld.global.u32 	%r44, [%rd66+-12];
	ld.global.u32 	%r45, [%rd26];
	mad.lo.s32 	%r46, %r45, %r44, %r43;
	ld.global.u32 	%r47, [%rd66+-8];
	ld.global.u32 	%r48, [%rd27];
	mad.lo.s32 	%r49, %r48, %r47, %r46;
	ld.global.u32 	%r50, [%rd66+-4];
	ld.global.u32 	%r51, [%rd28];
	mad.lo.s32 	%r52, %r51, %r50, %r49;
	ld.global.u32 	%r53, [%rd66];
	ld.global.u32 	%r54, [%rd29];
	mad.lo.s32 	%r55, %r54, %r53, %r52;
	ld.global.u32 	%r56, [%rd66+4];
	ld.global.u32 	%r57, [%rd30];
	mad.lo.s32 	%r58, %r57, %r56, %r55;
	ld.global.u32 	%r59, [%rd66+8];
	ld.global.u32 	%r60, [%rd31];
	mad.lo.s32 	%r61, %r60, %r59, %r58;
	ld.global.u32 	%r62, [%rd66+12];
	ld.global.u32 	%r63, [%rd32];
	mad.lo.s32 	%r104, %r63, %r62, %r61;
	add.s32 	%r93, %r93, 8;
	add.s32 	%r92, %r92, %r7;
	add.s64 	%rd66, %rd66, 32;
	setp.ne.s32 	%p3, %r93, 0;
	@%p3 bra 	$L__BB0_3;
$L__BB0_4:
	setp.eq.s32 	%p4, %r4, 0;
	@%p4 bra 	$L__BB0_12;
	and.b32  	%r17, %r30, 3;
	setp.lt.u32 	%p5, %r4, 4;
	@%p5 bra 	$L__BB0_7;
	add.s32 	%r65, %r99, %r3;
	mul.wide.u32 	%rd34, %r65, 4;
	add.s64 	%rd35, %rd2, %rd34;
	ld.global.u32 	%r66, [%rd35];
	mad.lo.s32 	%r67, %r99, %r30, %r2;
	mul.wide.s32 	%rd36, %r67, 4;
	add.s64 	%rd37, %rd1, %rd36;
	ld.global.u32 	%r68, [%rd37];
	mad.lo.s32 	%r69, %r68, %r66, %r104;
	cvt.u64.u32 	%rd38, %r3;
	cvt.u64.u32 	%rd39, %r99;
	add.s64 	%rd40, %rd39, %rd38;
	shl.b64 	%rd41, %rd40, 2;
	add.s64 	%rd42, %rd2, %rd41;
	ld.global.u32 	%r70, [%rd42+4];
	mul.wide.s32 	%rd43, %r30, 4;
	add.s64 	%rd44, %rd37, %rd43;
	ld.global.u32 	%r71, [%rd44];
	mad.lo.s32 	%r72, %r71, %r70, %r69;
	ld.global.u32 	%r73, [%rd42+8];
	add.s64 	%rd45, %rd44, %rd43;
	ld.global.u32 	%r74, [%rd45];
	mad.lo.s32 	%r75, %r74, %r73, %r72;
	ld.global.u32 	%r76, [%rd42+12];
	add.s64 	%rd46, %rd45, %rd43;
	ld.global.u32 	%r77, [%rd46];
	mad.lo.s32 	%r104, %r77, %r76, %r75;
	add.s32 	%r99, %r99, 4;
$L__BB0_7:
	setp.eq.s32 	%p6, %r17, 0;
	@%p6 bra 	$L__BB0_12;
	setp.eq.s32 	%p7, %r17, 1;
	@%p7 bra 	$L__BB0_10;
	add.s32 	%r79, %r99, %r3;
	mul.wide.u32 	%rd47, %r79, 4;
	add.s64 	%rd48, %rd2, %rd47;
	ld.global.u32 	%r80, [%rd48];
	mad.lo.s32 	%r81, %r99, %r30, %r2;
	mul.wide.s32 	%rd49, %r81, 4;
	add.s64 	%rd50, %rd1, %rd49;
	ld.global.u32 	%r82, [%rd50];
	mad.lo.s32 	%r83, %r82, %r80, %r104;
	cvt.u64.u32 	%rd51, %r3;
	cvt.u64.u32 	%rd52, %r99;
	add.s64 	%rd53, %rd52, %rd51;
	shl.b64 	%rd54, %rd53, 2;
	add.s64 	%rd55, %rd2, %rd54;
	ld.global.u32 	%r84, [%rd55+4];
	mul.wide.s32 	%rd56, %r30, 4;
	add.s64 	%rd57, %rd50, %rd56;
	ld.global.u32 	%r85, [%rd57];
	mad.lo.s32 	%r104, %r85, %r84, %r83;
	add.s32 	%r99, %r99, 2;
$L__BB0_10:
	and.b32  	%r86, %r30, 1;
	setp.eq.b32 	%p8, %r86, 1;
	not.pred 	%p9, %p8;
	@%p9 bra 	$L__BB0_12;
	add.s32 	%r87, %r99, %r3;
	mul.wide.u32 	%rd58, %r87, 4;
	add.s64 	%rd59, %rd2, %rd58;
	ld.global.u32 	%r88, [%rd59];
	mad.lo.s32 	%r89, %r99, %r30, %r2;
	mul.wide.s32 	%rd60, %r89, 4;
	add.s64 	%rd61, %rd1, %rd60;
	ld.global.u32 	%r90, [%rd61];
	mad.lo.s32 	%r104, %r90, %r88, %r104;
$L__BB0_12:
	ld.param.u64 	%rd65, [_Z13Naive_mat_mulPiPKiS1_i_param_0];
	add.s32 	%r91, %r3, %r2;
	cvta.to.global.u64 	%rd62, %rd65;
	mul.wide.s32 	%rd63, %r91, 4;
	add.s64 	%rd64, %rd62, %rd63;
	st.global.u32 	[%rd64], %r104;
$L__BB0_13:
	ret;

}
	// .globl	_Z13Tiled_mat_mulPiPKiS1_i
.visible .entry _Z13Tiled_mat_mulPiPKiS1_i(
	.param .u64 .ptr .align 1 _Z13Tiled_mat_mulPiPKiS1_i_param_0,
	.param .u64 .ptr .align 1 _Z13Tiled_mat_mulPiPKiS1_i_param_1,
	.param .u64 .ptr .align 1 _Z13Tiled_mat_mulPiPKiS1_i_param_2,
	.param .u32 _Z13Tiled_mat_mulPiPKiS1_i_param_3
)
{
	.reg .pred 	%p<8>;
	.reg .b32 	%r<153>;
	.reg .b64 	%rd<13>;
	// demoted variable
	.shared .align 4 .b8 _ZZ13Tiled_mat_mulPiPKiS1_iE3s_A[4096];
	// demoted variable
	.shared .align 4 .b8 _ZZ13Tiled_mat_mulPiPKiS1_iE3s_B[4096];
	ld.param.u64 	%rd4, [_Z13Tiled_mat_mulPiPKiS1_i_param_0];
	ld.param.u64 	%rd5, [_Z13Tiled_mat_mulPiPKiS1_i_param_1];
	ld.param.u64 	%rd6, [_Z13Tiled_mat_mulPiPKiS1_i_param_2];
	ld.param.u32 	%r31, [_Z13Tiled_mat_mulPiPKiS1_i_param_3];
	mov.u32 	%r33, %ctaid.y;
	shl.b32 	%r34, %r33, 5;
	mov.u32 	%r146, %tid.y;
	add.s32 	%r2, %r34, %r146;
	mov.u32 	%r35, %ctaid.x;
	shl.b32 	%r3, %r35, 5;
	mov.u32 	%r144, %tid.x;
	add.s32 	%r5, %r3, %r144;
	setp.lt.s32 	%p1, %r31, 1;
	mov.b32 	%r152, 0;
	@%p1 bra 	$L__BB1_7;
	add.s32 	%r37, %r31, 31;
	shr.u32 	%r38, %r37, 5;
	shl.b32 	%r39, %r146, 7;
	mov.u32 	%r40, _ZZ13Tiled_mat_mulPiPKiS1_iE3s_A;
	add.s32 	%r6, %r40, %r39;
	shl.b32 	%r41, %r144, 2;
	add.s32 	%r7, %r6, %r41;
	mov.u32 	%r42, _ZZ13Tiled_mat_mulPiPKiS1_iE3s_B;
	add.s32 	%r9, %r42, %r41;
	add.s32 	%r8, %r9, %r39;
	neg.s32 	%r148, %r38;
	mad.lo.s32 	%r43, %r146, %r31, %r144;
	add.s32 	%r147, %r43, %r3;
	shl.b32 	%r12, %r31, 5;
	mad.lo.s32 	%r145, %r31, %r2, %r144;
	cvta.to.global.u64 	%rd1, %rd5;
	cvta.to.global.u64 	%rd2, %rd6;
	mov.b32 	%r152, 0;
$L__BB1_2:
	setp.ge.u32 	%p2, %r2, %r31;
	mul.wide.s32 	%rd7, %r145, 4;
	add.s64 	%rd3, %rd1, %rd7;
	setp.ge.s32 	%p3, %r144, %r31;
	mov.b32 	%r150, 0;
	or.pred  	%p4, %p2, %p3;
	@%p4 bra 	$L__BB1_4;
	ld.global.u32 	%r150, [%rd3];
$L__BB1_4:
	st.shared.u32 	[%r7], %r150;
	max.s32 	%r46, %r5, %r146;
	setp.ge.s32 	%p5, %r46, %r31;
	mov.b32 	%r151, 0;
	@%p5 bra 	$L__BB1_6;
	mul.wide.s32 	%rd8, %r147, 4;
	add.s64 	%rd9, %rd2, %rd8;
	ld.global.u32 	%r151, [%rd9];
$L__BB1_6:
	st.shared.u32 	[%r8], %r151;
	bar.sync 	0;
	ld.shared.u32 	%r47, [%r6];
	ld.shared.u32 	%r48, [%r9];
	mad.lo.s32 	%r49, %r48, %r47, %r152;
	ld.shared.u32 	%r50, [%r6+4];
	ld.shared.u32 	%r51, [%r9+128];
	mad.lo.s32 	%r52, %r51, %r50, %r49;
	ld.shared.u32 	%r53, [%r6+8];
	ld.shared.u32 	%r54, [%r9+256];
	mad.lo.s32 	%r55, %r54, %r53, %r52;
	ld.shared.u32 	%r56, [%r6+12];
	ld.shared.u32 	%r57, [%r9+384];
	mad.lo.s32 	%r58, %r57, %r56, %r55;
	ld.shared.u32 	%r59, [%r6+16];
	ld.shared.u32 	%r60, [%r9+512];
	mad.lo.s32 	%r61, %r60, %r59, %r58;
	ld.shared.u32 	%r62, [%r6+20];
	ld.shared.u32 	%r63, [%r9+640];
	mad.lo.s32 	%r64, %r63, %r62, %r61;
	ld.shared.u32 	%r65, [%r6+24];
	ld.shared.u32 	%r66, [%r9+768];
	mad.lo.s32 	%r67, %r66, %r65, %r64;
	ld.shared.u32 	%r68, [%r6+28];
	ld.shared.u32 	%r69, [%r9+896];
	mad.lo.s32 	%r70, %r69, %r68, %r67;
	ld.shared.u32 	%r71, [%r6+32];
	ld.shared.u32 	%r72, [%r9+1024];
	mad.lo.s32 	%r73, %r72, %r71, %r70;
	ld.shared.u32 	%r74, [%r6+36];
	ld.shared.u32 	%r75, [%r9+1152];
	mad.lo.s32 	%r76, %r75, %r74, %r73;
	ld.shared.u32 	%r77, [%r6+40];
	ld.shared.u32 	%r78, [%r9+1280];
	mad.lo.s32 	%r79, %r78, %r77, %r76;
	ld.shared.u32 	%r80, [%r6+44];
	ld.shared.u32 	%r81, [%r9+1408];
	mad.lo.s32 	%r82, %r81, %r80, %r79;
	ld.shared.u32 	%r83, [%r6+48];
	ld.shared.u32 	%r84, [%r9+1536];
	mad.lo.s32 	%r85, %r84, %r83, %r82;
	ld.shared.u32 	%r86, [%r6+52];
	ld.shared.u32 	%r87, [%r9+1664];
	mad.lo.s32 	%r88, %r87, %r86, %r85;
	ld.shared.u32 	%r89, [%r6+56];
	ld.shared.u32 	%r90, [%r9+1792];
	mad.lo.s32 	%r91, %r90, %r89, %r88;
	ld.shared.u32 	%r92, [%r6+60];
	ld.shared.u32 	%r93, [%r9+1920];
	mad.lo.s32 	%r94, %r93, %r92, %r91;
	ld.shared.u32 	%r95, [%r6+64];
	ld.shared.u32 	%r96, [%r9+2048];
	mad.lo.s32 	%r97, %r96, %r95, %r94;
	ld.shared.u32 	%r98, [%r6+68];
	ld.shared.u32 	%r99, [%r9+2176];
	mad.lo.s32 	%r100, %r99, %r98, %r97;
	ld.shared.u32 	%r101, [%r6+72];
	ld.shared.u32 	%r102, [%r9+2304];
	mad.lo.s32 	%r103, %r102, %r101, %r100;
	ld.shared.u32 	%r104, [%r6+76];
	ld.shared.u32 	%r105, [%r9+2432];
	mad.lo.s32 	%r106, %r105, %r104, %r103;
	ld.shared.u32 	%r107, [%r6+80];
	ld.shared.u32 	%r108, [%r9+2560];
	mad.lo.s32 	%r109, %r108, %r107, %r106;
	ld.shared.u32 	%r110, [%r6+84];
	ld.shared.u32 	%r111, [%r9+2688];
	mad.lo.s32 	%r112, %r111, %r110, %r109;
	ld.shared.u32 	%r113, [%r6+88];
	ld.shared.u32 	%r114, [%r9+2816];
	mad.lo.s32 	%r115, %r114, %r113, %r112;
	ld.shared.u32 	%r116, [%r6+92];
	ld.shared.u32 	%r117, [%r9+2944];
	mad.lo.s32 	%r118, %r117, %r116, %r115;
	ld.shared.u32 	%r119, [%r6+96];
	ld.shared.u32 	%r120, [%r9+3072];
	mad.lo.s32 	%r121, %r120, %r119, %r118;
	ld.shared.u32 	%r122, [%r6+100];
	ld.shared.u32 	%r123, [%r9+3200];
	mad.lo.s32 	%r124, %r123, %r122, %r121;
	ld.shared.u32 	%r125, [%r6+104];
	ld.shared.u32 	%r126, [%r9+3328];
	mad.lo.s32 	%r127, %r126, %r125, %r124;
	ld.shared.u32 	%r128, [%r6+108];
	ld.shared.u32 	%r129, [%r9+3456];
	mad.lo.s32 	%r130, %r129, %r128, %r127;
	ld.shared.u32 	%r131, [%r6+112];
	ld.shared.u32 	%r132, [%r9+3584];
	mad.lo.s32 	%r133, %r132, %r131, %r130;
	ld.shared.u32 	%r134, [%r6+116];
	ld.shared.u32 	%r135, [%r9+3712];
	mad.lo.s32 	%r136, %r135, %r134, %r133;
	ld.shared.u32 	%r137, [%r6+120];
	ld.shared.u32 	%r138, [%r9+3840];
	mad.lo.s32 	%r139, %r138, %r137, %r136;
	ld.shared.u32 	%r140, [%r6+124];
	ld.shared.u32 	%r141, [%r9+3968];
	mad.lo.s32 	%r152, %r141, %r140, %r139;
	bar.sync 	0;
	add.s32 	%r148, %r148, 1;
	setp.ne.s32 	%p6, %r148, 0;
	add.s32 	%r147, %r147, %r12;
	add.s32 	%r146, %r146, 32;
	add.s32 	%r145, %r145, 32;
	add.s32 	%r144, %r144, 32;
	@%p6 bra 	$L__BB1_2;
$L__BB1_7:
	max.s32 	%r142, %r2, %r5;
	setp.ge.s32 	%p7, %r142, %r31;
	@%p7 bra 	$L__BB1_9;
	mad.lo.s32 	%r143, %r31, %r2, %r5;
	cvta.to.global.u64 	%rd10, %rd4;
	mul.wide.s32 	%rd11, %r143, 4;
	add.s64 	%rd12, %rd10, %rd11;
	st.global.u32 	[%rd12], %r152;
$L__BB1_9:
	ret;

}
	// .globl	_Z20generateRandomMatrixPiS_im
.visible .entry _Z20generateRandomMatrixPiS_im(
	.param .u64 .ptr .align 1 _Z20generateRandomMatrixPiS_im_param_0,
	.param .u64 .ptr .align 1 _Z20generateRandomMatrixPiS_im_param_1,
	.param .u32 _Z20generateRandomMatrixPiS_im_param_2,
	.param .u64 _Z20generateRandomMatrixPiS_im_param_3
)
{
	.local .align 8 .b8 	__local_depot2[48];
	.reg .b64 	%SP;
	.reg .b64 	%SPL;
	.reg .pred 	%p<64>;
	.reg .b32 	%r<1230>;
	.reg .b64 	%rd<31>;

	mov.u64 	%SPL, __local_depot2;
	ld.param.u64 	%rd10, [_Z20generateRandomMatrixPiS_im_param_0];
	ld.param.u64 	%rd11, [_Z20generateRandomMatrixPiS_im_param_1];
	ld.param.u32 	%r545, [_Z20generateRandomMatrixPiS_im_param_2];
	ld.param.u64 	%rd12, [_Z20generateRandomMatrixPiS_im_param_3];
	mov.u32 	%r546, %ctaid.y;
	mov.u32 	%r547, %ntid.y;
	mov.u32 	%r548, %tid.y;
	mad.lo.s32 	%r549, %r546, %r547, %r548;
	mov.u32 	%r550, %ctaid.x;
	mov.u32 	%r551, %ntid.x;
	mov.u32 	%r552, %tid.x;
	mad.lo.s32 	%r553, %r550, %r551, %r552;
	mad.lo.s32 	%r1, %r545, %r549, %r553;
	max.s32 	%r554, %r549, %r553;
	setp.ge.s32 	%p1, %r554, %r545;
	@%p1 bra 	$L__BB2_117;
	add.u64 	%rd1, %SPL, 0;
	cvt.s64.s32 	%rd2, %r1;
	cvt.u32.u64 	%r555, %rd12;
	xor.b32  	%r556, %r555, -1429050551;
	mul.lo.s32 	%r557, %r556, 1099087573;
	{ .reg .b32 tmp; mov.b64 {tmp, %r558}, %rd12; }
	xor.b32  	%r559, %r558, -136515619;
	mul.lo.s32 	%r560, %r559, -1703105765;
	add.s32 	%r561, %r557, %r560;
	add.s32 	%r2, %r561, 6615241;
	add.s32 	%r964, %r557, 123456789;
	st.local.v2.u32 	[%rd1], {%r2, %r964};
	xor.b32  	%r963, %r557, 362436069;
	add.s32 	%r562, %r560, 521288629;
	st.local.v2.u32 	[%rd1+8], {%r963, %r562};
	xor.b32  	%r563, %r560, 88675123;
	add.s32 	%r960, %r557, 5783321;
	st.local.v2.u32 	[%rd1+16], {%r563, %r960};
	setp.eq.s32 	%p2, %r1, 0;
	@%p2 bra 	$L__BB2_116;
	mov.b32 	%r947, 0;
	mov.u64 	%rd30, %rd2;
$L__BB2_3:
	mov.u64 	%rd3, %rd30;
	and.b64  	%rd4, %rd3, 3;
	setp.eq.s64 	%p3, %rd4, 0;
	@%p3 bra 	$L__BB2_115;
	mul.wide.u32 	%rd14, %r947, 3200;
	mov.u64 	%rd15, precalc_xorwow_matrix;
	add.s64 	%rd5, %rd15, %rd14;
	mov.b32 	%r960, 0;
	mov.u32 	%r961, %r960;
	mov.u32 	%r962, %r960;
	mov.u32 	%r963, %r960;
	mov.u32 	%r964, %r960;
	mov.u32 	%r953, %r960;
$L__BB2_5:
	mul.wide.u32 	%rd16, %r953, 4;
	add.s64 	%rd17, %rd1, %rd16;
	ld.local.u32 	%r16, [%rd17+4];
	shl.b32 	%r17, %r953, 5;
	mov.b32 	%r959, 0;
$L__BB2_6:
	.pragma "nounroll";
	shr.u32 	%r567, %r16, %r959;
	and.b32  	%r568, %r567, 1;
	setp.eq.b32 	%p4, %r568, 1;
	not.pred 	%p5, %p4;
	add.s32 	%r569, %r17, %r959;
	mul.lo.s32 	%r570, %r569, 5;
	mul.wide.u32 	%rd18, %r570, 4;
	add.s64 	%rd6, %rd5, %rd18;
	@%p5 bra 	$L__BB2_8;
	ld.global.u32 	%r571, [%rd6];
	xor.b32  	%r964, %r964, %r571;
	ld.global.u32 	%r572, [%rd6+4];
	xor.b32  	%r963, %r963, %r572;
	ld.global.u32 	%r573, [%rd6+8];
	xor.b32  	%r962, %r962, %r573;
	ld.global.u32 	%r574, [%rd6+12];
	xor.b32  	%r961, %r961, %r574;
	ld.global.u32 	%r575, [%rd6+16];
	xor.b32  	%r960, %r960, %r575;
$L__BB2_8:
	and.b32  	%r577, %r567, 2;
	setp.eq.s32 	%p6, %r577, 0;
	@%p6 bra 	$L__BB2_10;
	ld.global.u32 	%r578, [%rd6+20];
	xor.b32  	%r964, %r964, %r578;
	ld.global.u32 	%r579, [%rd6+24];
	xor.b32  	%r963, %r963, %r579;
	ld.global.u32 	%r580, [%rd6+28];
	xor.b32  	%r962, %r962, %r580;
	ld.global.u32 	%r581, [%rd6+32];
	xor.b32  	%r961, %r961, %r581;
	ld.global.u32 	%r582, [%rd6+36];
	xor.b32  	%r960, %r960, %r582;
$L__BB2_10:
	and.b32  	%r584, %r567, 4;
	setp.eq.s32 	%p7, %r584, 0;
	@%p7 bra 	$L__BB2_12;
	ld.global.u32 	%r585, [%rd6+40];
	xor.b32  	%r964, %r964, %r585;
	ld.global.u32 	%r586, [%rd6+44];
	xor.b32  	%r963, %r963, %r586;
	ld.global.u32 	%r587, [%rd6+48];
	xor.b32  	%r962, %r962, %r587;
	ld.global.u32 	%r588, [%rd6+52];
	xor.b32  	%r961, %r961, %r588;
	ld.global.u32 	%r589, [%rd6+56];
	xor.b32  	%r960, %r960, %r589;
$L__BB2_12:
	and.b32  	%r591, %r567, 8;
	setp.eq.s32 	%p8, %r591, 0;
	@%p8 bra 	$L__BB2_14;
	ld.global.u32 	%r592, [%rd6+60];
	xor.b32  	%r964, %r964, %r592;
	ld.global.u32 	%r593, [%rd6+64];
	xor.b32  	%r963, %r963, %r593;
	ld.global.u32 	%r594, [%rd6+68];
	xor.b32  	%r962, %r962, %r594;
	ld.global.u32 	%r595, [%rd6+72];
	xor.b32  	%r961, %r961, %r595;
	ld.global.u32 	%r596, [%rd6+76];
	xor.b32  	%r960, %r960, %r596;
$L__BB2_14:
	and.b32  	%r598, %r567, 16;
	setp.eq.s32 	%p9, %r598, 0;
	@%p9 bra 	$L__BB2_16;
	ld.global.u32 	%r599, [%rd6+80];
	xor.b32  	%r964, %r964, %r599;
	ld.global.u32 	%r600, [%rd6+84];
	xor.b32  	%r963, %r963, %r600;
	ld.global.u32 	%r601, [%rd6+88];
	xor.b32  	%r962, %r962, %r601;
	ld.global.u32 	%r602, [%rd6+92];
	xor.b32  	%r961, %r961, %r602;
	ld.global.u32 	%r603, [%rd6+96];
	xor.b32  	%r960, %r960, %r603;
$L__BB2_16:
	and.b32  	%r605, %r567, 32;
	setp.eq.s32 	%p10, %r605, 0;
	@%p10 bra 	$L__BB2_18;
	ld.global.u32 	%r606, [%rd6+100];
	xor.b32  	%r964, %r964, %r606;
	ld.global.u32 	%r607, [%rd6+104];
	xor.b32  	%r963, %r963, %r607;
	ld.global.u32 	%r608, [%rd6+108];
	xor.b32  	%r962, %r962, %r608;
	ld.global.u32 	%r609, [%rd6+112];
	xor.b32  	%r961, %r961, %r609;
	ld.global.u32 	%r610, [%rd6+116];
	xor.b32  	%r960, %r960, %r610;
$L__BB2_18:
	and.b32  	%r612, %r567, 64;
	setp.eq.s32 	%p11, %r612, 0;
	@%p11 bra 	$L__BB2_20;
	ld.global.u32 	%r613, [%rd6+120];
	xor.b32  	%r964, %r964, %r613;
	ld.global.u32 	%r614, [%rd6+124];
	xor.b32  	%r963, %r963, %r614;
	ld.global.u32 	%r615, [%rd6+128];
	xor.b32  	%r962, %r962, %r615;
	ld.global.u32 	%r616, [%rd6+132];
	xor.b32  	%r961, %r961, %r616;
	ld.global.u32 	%r617, [%rd6+136];
	xor.b32  	%r960, %r960, %r617;
$L__BB2_20:
	and.b32  	%r619, %r567, 128;
	setp.eq.s32 	%p12, %r619, 0;
	@%p12 bra 	$L__BB2_22;
	ld.global.u32 	%r620, [%rd6+140];
	xor.b32  	%r964, %r964, %r620;
	ld.global.u32 	%r621, [%rd6+144];
	xor.b32  	%r963, %r963, %r621;
	ld.global.u32 	%r622, [%rd6+148];
	xor.b32  	%r962, %r962, %r622;
	ld.global.u32 	%r623, [%rd6+152];
	xor.b32  	%r961, %r961, %r623;
	ld.global.u32 	%r624, [%rd6+156];
	xor.b32  	%r960, %r960, %r624;
$L__BB2_22:
	and.b32  	%r626, %r567, 256;
	setp.eq.s32 	%p13, %r626, 0;
	@%p13 bra 	$L__BB2_24;
	ld.global.u32 	%r627, [%rd6+160];
	xor.b32  	%r964, %r964, %r627;
	ld.global.u32 	%r628, [%rd6+164];
	xor.b32  	%r963, %r963, %r628;
	ld.global.u32 	%r629, [%rd6+168];
	xor.b32  	%r962, %r962, %r629;
	ld.global.u32 	%r630, [%rd6+172];
	xor.b32  	%r961, %r961, %r630;
	ld.global.u32 	%r631, [%rd6+176];
	xor.b32  	%r960, %r960, %r631;
$L__BB2_24:
	and.b32  	%r633, %r567, 512;
	setp.eq.s32 	%p14, %r633, 0;
	@%p14 bra 	$L__BB2_26;
	ld.global.u32 	%r634, [%rd6+180];
	xor.b32  	%r964, %r964, %r634;
	ld.global.u32 	%r635, [%rd6+184];
	xor.b32  	%r963, %r963, %r635;
	ld.global.u32 	%r636, [%rd6+188];
	xor.b32  	%r962, %r962, %r636;
	ld.global.u32 	%r637, [%rd6+192];
	xor.b32  	%r961, %r961, %r637;
	ld.global.u32 	%r638, [%rd6+196];
	xor.b32  	%r960, %r960, %r638;
$L__BB2_26:
	and.b32  	%r640, %r567, 1024;
	setp.eq.s32 	%p15, %r640, 0;
	@%p15 bra 	$L__BB2_28;
	ld.global.u32 	%r641, [%rd6+200];
	xor.b32  	%r964, %r964, %r641;
	ld.global.u32 	%r642, [%rd6+204];
	xor.b32  	%r963, %r963, %r642;
	ld.global.u32 	%r643, [%rd6+208];
	xor.b32  	%r962, %r962, %r643;
	ld.global.u32 	%r644, [%rd6+212];
	xor.b32  	%r961, %r961, %r644;
	ld.global.u32 	%r645, [%rd6+216];
	xor.b32  	%r960, %r960, %r645;
$L__BB2_28:
	and.b32  	%r647, %r567, 2048;
	setp.eq.s32 	%p16, %r647, 0;
	@%p16 bra 	$L__BB2_30;
	ld.global.u32 	%r648, [%rd6+220];
	xor.b32  	%r964, %r964, %r648;
	ld.global.u32 	%r649, [%rd6+224];
	xor.b32  	%r963, %r963, %r649;
	ld.global.u32 	%r650, [%rd6+228];
	xor.b32  	%r962, %r962, %r650;
	ld.global.u32 	%r651, [%rd6+232];
	xor.b32  	%r961, %r961, %r651;
	ld.global.u32 	%r652, [%rd6+236];
	xor.b32  	%r960, %r960, %r652;
$L__BB2_30:
	and.b32  	%r654, %r567, 4096;
	setp.eq.s32 	%p17, %r654, 0;
	@%p17 bra 	$L__BB2_32;
	ld.global.u32 	%r655, [%rd6+240];
	xor.b32  	%r964, %r964, %r655;
	ld.global.u32 	%r656, [%rd6+244];
	xor.b32  	%r963, %r963, %r656;
	ld.global.u32 	%r657, [%rd6+248];
	xor.b32  	%r962, %r962, %r657;
	ld.global.u32 	%r658, [%rd6+252];
	xor.b32  	%r961, %r961, %r658;
	ld.global.u32 	%r659, [%rd6+256];
	xor.b32  	%r960, %r960, %r659;
$L__BB2_32:
	and.b32  	%r661, %r567, 8192;
	setp.eq.s32 	%p18, %r661, 0;
	@%p18 bra 	$L__BB2_34;
	ld.global.u32 	%r662, [%rd6+260];
	xor.b32  	%r964, %r964, %r662;
	ld.global.u32 	%r663, [%rd6+264];
	xor.b32  	%r963, %r963, %r663;
	ld.global.u32 	%r664, [%rd6+268];
	xor.b32  	%r962, %r962, %r664;
	ld.global.u32 	%r665, [%rd6+272];
	xor.b32  	%r961, %r961, %r665;
	ld.global.u32 	%r666, [%rd6+276];
	xor.b32  	%r960, %r960, %r666;
$L__BB2_34:
	and.b32  	%r668, %r567, 16384;
	setp.eq.s32 	%p19, %r668, 0;
	@%p19 bra 	$L__BB2_36;
	ld.global.u32 	%r669, [%rd6+280];
	xor.b32  	%r964, %r964, %r669;
	ld.global.u32 	%r670, [%rd6+284];
	xor.b32  	%r963, %r963, %r670;
	ld.global.u32 	%r671, [%rd6+288];
	xor.b32  	%r962, %r962, %r671;
	ld.global.u32 	%r672, [%rd6+292];
	xor.b32  	%r961, %r961, %r672;
	ld.global.u32 	%r673, [%rd6+296];
	xor.b32  	%r960, %r960, %r673;
$L__BB2_36:
	and.b32  	%r675, %r567, 32768;
	setp.eq.s32 	%p20, %r675, 0;
	@%p20 bra 	$L__BB2_38;
	ld.global.u32 	%r676, [%rd6+300];
	xor.b32  	%r964, %r964, %r676;
	ld.global.u32 	%r677, [%rd6+304];
	xor.b32  	%r963, %r963, %r677;
	ld.global.u32 	%r678, [%rd6+308];
	xor.b32  	%r962, %r962, %r678;
	ld.global.u32 	%r679, [%rd6+312];
	xor.b32  	%r961, %r961, %r679;
	ld.global.u32 	%r680, [%rd6+316];
	xor.b32  	%r960, %r960, %r680;
$L__BB2_38:
	add.s32 	%r959, %r959, 16;
	setp.ne.s32 	%p21, %r959, 32;
	@%p21 bra 	$L__BB2_6;
	mad.lo.s32 	%r681, %r953, -31, %r17;
	add.s32 	%r953, %r681, 1;
	setp.ne.s32 	%p22, %r953, 5;
	@%p22 bra 	$L__BB2_5;
	st.local.u32 	[%rd1+4], %r964;
	st.local.v2.u32 	[%rd1+8], {%r963, %r962};
	st.local.v2.u32 	[%rd1+16], {%r961, %r960};
	setp.eq.s64 	%p23, %rd4, 1;
	@%p23 bra 	$L__BB2_115;
	mov.b32 	%r960, 0;
	mov.u32 	%r1053, %r960;
	mov.u32 	%r1054, %r960;
	mov.u32 	%r963, %r960;
	mov.u32 	%r964, %r960;
	mov.u32 	%r1045, %r960;
$L__BB2_42:
	mul.wide.u32 	%rd19, %r1045, 4;
	add.s64 	%rd20, %rd1, %rd19;
	ld.local.u32 	%r192, [%rd20+4];
	shl.b32 	%r193, %r1045, 5;
	mov.b32 	%r1051, 0;
$L__BB2_43:
	.pragma "nounroll";
	shr.u32 	%r684, %r192, %r1051;
	and.b32  	%r685, %r684, 1;
	setp.eq.b32 	%p24, %r685, 1;
	not.pred 	%p25, %p24;
	add.s32 	%r686, %r193, %r1051;
	mul.lo.s32 	%r687, %r686, 5;
	mul.wide.u32 	%rd21, %r687, 4;
	add.s64 	%rd7, %rd5, %rd21;
	@%p25 bra 	$L__BB2_45;
	ld.global.u32 	%r688, [%rd7];
	xor.b32  	%r964, %r964, %r688;
	ld.global.u32 	%r689, [%rd7+4];
	xor.b32  	%r963, %r963, %r689;
	ld.global.u32 	%r690, [%rd7+8];
	xor.b32  	%r1054, %r1054, %r690;
	ld.global.u32 	%r691, [%rd7+12];
	xor.b32  	%r1053, %r1053, %r691;
	ld.global.u32 	%r692, [%rd7+16];
	xor.b32  	%r960, %r960, %r692;
$L__BB2_45:
	and.b32  	%r694, %r684, 2;
	setp.eq.s32 	%p26, %r694, 0;
	@%p26 bra 	$L__BB2_47;
	ld.global.u32 	%r695, [%rd7+20];
	xor.b32  	%r964, %r964, %r695;
	ld.global.u32 	%r696, [%rd7+24];
	xor.b32  	%r963, %r963, %r696;
	ld.global.u32 	%r697, [%rd7+28];
	xor.b32  	%r1054, %r1054, %r697;
	ld.global.u32 	%r698, [%rd7+32];
	xor.b32  	%r1053, %r1053, %r698;
	ld.global.u32 	%r699, [%rd7+36];
	xor.b32  	%r960, %r960, %r699;
$L__BB2_47:
	and.b32  	%r701, %r684, 4;
	setp.eq.s32 	%p27, %r701, 0;
	@%p27 bra 	$L__BB2_49;
	ld.global.u32 	%r702, [%rd7+40];
	xor.b32  	%r964, %r964, %r702;
	ld.global.u32 	%r703, [%rd7+44];
	xor.b32  	%r963, %r963, %r703;
	ld.global.u32 	%r704, [%rd7+48];
	xor.b32  	%r1054, %r1054, %r704;
	ld.global.u32 	%r705, [%rd7+52];
	xor.b32  	%r1053, %r1053, %r705;
	ld.global.u32 	%r706, [%rd7+56];
	xor.b32  	%r960, %r960, %r706;
$L__BB2_49:
	and.b32  	%r708, %r684, 8;
	setp.eq.s32 	%p28, %r708, 0;
	@%p28 bra 	$L__BB2_51;
	ld.global.u32 	%r709, [%rd7+60];
	xor.b32  	%r964, %r964, %r709;
	ld.global.u32 	%r710, [%rd7+64];
	xor.b32  	%r963, %r963, %r710;
	ld.global.u32 	%r711, [%rd7+68];
	xor.b32  	%r1054, %r1054, %r711;
	ld.global.u32 	%r712, [%rd7+72];
	xor.b32  	%r1053, %r1053, %r712;
	ld.global.u32 	%r713, [%rd7+76];
	xor.b32  	%r960, %r960, %r713;
$L__BB2_51:
	and.b32  	%r715, %r684, 16;
	setp.eq.s32 	%p29, %r715, 0;
	@%p29 bra 	$L__BB2_53;
	ld.global.u32 	%r716, [%rd7+80];
	xor.b32  	%r964, %r964, %r716;
	ld.global.u32 	%r717, [%rd7+84];
	xor.b32  	%r963, %r963, %r717;
	ld.global.u32 	%r718, [%rd7+88];
	xor.b32  	%r1054, %r1054, %r718;
	ld.global.u32 	%r719, [%rd7+92];
	xor.b32  	%r1053, %r1053, %r719;
	ld.global.u32 	%r720, [%rd7+96];
	xor.b32  	%r960, %r960, %r720;
$L__BB2_53:
	and.b32  	%r722, %r684, 32;
	setp.eq.s32 	%p30, %r722, 0;
	@%p30 bra 	$L__BB2_55;
	ld.global.u32 	%r723, [%rd7+100];
	xor.b32  	%r964, %r964, %r723;
	ld.global.u32 	%r724, [%rd7+104];
	xor.b32  	%r963, %r963, %r724;
	ld.global.u32 	%r725, [%rd7+108];
	xor.b32  	%r1054, %r1054, %r725;
	ld.global.u32 	%r726, [%rd7+112];
	xor.b32  	%r1053, %r1053, %r726;
	ld.global.u32 	%r727, [%rd7+116];
	xor.b32  	%r960, %r960, %r727;
$L__BB2_55:
	and.b32  	%r729, %r684, 64;
	setp.eq.s32 	%p31, %r729, 0;
	@%p31 bra 	$L__BB2_57;
	ld.global.u32 	%r730, [%rd7+120];
	xor.b32  	%r964, %r964, %r730;
	ld.global.u32 	%r731, [%rd7+124];
	xor.b32  	%r963, %r963, %r731;
	ld.global.u32 	%r732, [%rd7+128];
	xor.b32  	%r1054, %r1054, %r732;
	ld.global.u32 	%r733, [%rd7+132];
	xor.b32  	%r1053, %r1053, %r733;
	ld.global.u32 	%r734, [%rd7+136];
	xor.b32  	%r960, %r960, %r734;
$L__BB2_57:
	and.b32  	%r736, %r684, 128;
	setp.eq.s32 	%p32, %r736, 0;
	@%p32 bra 	$L__BB2_59;
	ld.global.u32 	%r737, [%rd7+140];
	xor.b32  	%r964, %r964, %r737;
	ld.global.u32 	%r738, [%rd7+144];
	xor.b32  	%r963, %r963, %r738;
	ld.global.u32 	%r739, [%rd7+148];
	xor.b32  	%r1054, %r1054, %r739;
	ld.global.u32 	%r740, [%rd7+152];
	xor.b32  	%r1053, %r1053, %r740;
	ld.global.u32 	%r741, [%rd7+156];
	xor.b32  	%r960, %r960, %r741;
$L__BB2_59:
	and.b32  	%r743, %r684, 256;
	setp.eq.s32 	%p33, %r743, 0;
	@%p33 bra 	$L__BB2_61;
	ld.global.u32 	%r744, [%rd7+160];
	xor.b32  	%r964, %r964, %r744;
	ld.global.u32 	%r745, [%rd7+164];
	xor.b32  	%r963, %r963, %r745;
	ld.global.u32 	%r746, [%rd7+168];
	xor.b32  	%r1054, %r1054, %r746;
	ld.global.u32 	%r747, [%rd7+172];
	xor.b32  	%r1053, %r1053, %r747;
	ld.global.u32 	%r748, [%rd7+176];
	xor.b32  	%r960, %r960, %r748;
$L__BB2_61:
	and.b32  	%r750, %r684, 512;
	setp.eq.s32 	%p34, %r750, 0;
	@%p34 bra 	$L__BB2_63;
	ld.global.u32 	%r751, [%rd7+180];
	xor.b32  	%r964, %r964, %r751;
	ld.global.u32 	%r752, [%rd7+184];
	xor.b32  	%r963, %r963, %r752;
	ld.global.u32 	%r753, [%rd7+188];
	xor.b32  	%r1054, %r1054, %r753;
	ld.global.u32 	%r754, [%rd7+192];
	xor.b32  	%r1053, %r1053, %r754;
	ld.global.u32 	%r755, [%rd7+196];
	xor.b32  	%r960, %r960, %r755;
$L__BB2_63:
	and.b32  	%r757, %r684, 1024;
	setp.eq.s32 	%p35, %r757, 0;
	@%p35 bra 	$L__BB2_65;
	ld.global.u32 	%r758, [%rd7+200];
	xor.b32  	%r964, %r964, %r758;
	ld.global.u32 	%r759, [%rd7+204];
	xor.b32  	%r963, %r963, %r759;
	ld.global.u32 	%r760, [%rd7+208];
	xor.b32  	%r1054, %r1054, %r760;
	ld.global.u32 	%r761, [%rd7+212];
	xor.b32  	%r1053, %r1053, %r761;
	ld.global.u32 	%r762, [%rd7+216];
	xor.b32  	%r960, %r960, %r762;
$L__BB2_65:
	and.b32  	%r764, %r684, 2048;
	setp.eq.s32 	%p36, %r764, 0;
	@%p36 bra 	$L__BB2_67;
	ld.global.u32 	%r765, [%rd7+220];
	xor.b32  	%r964, %r964, %r765;
	ld.global.u32 	%r766, [%rd7+224];
	xor.b32  	%r963, %r963, %r766;
	ld.global.u32 	%r767, [%rd7+228];
	xor.b32  	%r1054, %r1054, %r767;
	ld.global.u32 	%r768, [%rd7+232];
	xor.b32  	%r1053, %r1053, %r768;
	ld.global.u32 	%r769, [%rd7+236];
	xor.b32  	%r960, %r960, %r769;
$L__BB2_67:
	and.b32  	%r771, %r684, 4096;
	setp.eq.s32 	%p37, %r771, 0;
	@%p37 bra 	$L__BB2_69;
	ld.global.u32 	%r772, [%rd7+240];
	xor.b32  	%r964, %r964, %r772;
	ld.global.u32 	%r773, [%rd7+244];
	xor.b32  	%r963, %r963, %r773;
	ld.global.u32 	%r774, [%rd7+248];
	xor.b32  	%r1054, %r1054, %r774;
	ld.global.u32 	%r775, [%rd7+252];
	xor.b32  	%r1053, %r1053, %r775;
	ld.global.u32 	%r776, [%rd7+256];
	xor.b32  	%r960, %r960, %r776;
$L__BB2_69:
	and.b32  	%r778, %r684, 8192;
	setp.eq.s32 	%p38, %r778, 0;
	@%p38 bra 	$L__BB2_71;
	ld.global.u32 	%r779, [%rd7+260];
	xor.b32  	%r964, %r964, %r779;
	ld.global.u32 	%r780, [%rd7+264];
	xor.b32  	%r963, %r963, %r780;
	ld.global.u32 	%r781, [%rd7+268];
	xor.b32  	%r1054, %r1054, %r781;
	ld.global.u32 	%r782, [%rd7+272];
	xor.b32  	%r1053, %r1053, %r782;
	ld.global.u32 	%r783, [%rd7+276];
	xor.b32  	%r960, %r960, %r783;
$L__BB2_71:
	and.b32  	%r785, %r684, 16384;
	setp.eq.s32 	%p39, %r785, 0;
	@%p39 bra 	$L__BB2_73;
	ld.global.u32 	%r786, [%rd7+280];
	xor.b32  	%r964, %r964, %r786;
	ld.global.u32 	%r787, [%rd7+284];
	xor.b32  	%r963, %r963, %r787;
	ld.global.u32 	%r788, [%rd7+288];
	xor.b32  	%r1054, %r1054, %r788;
	ld.global.u32 	%r789, [%rd7+292];
	xor.b32  	%r1053, %r1053, %r789;
	ld.global.u32 	%r790, [%rd7+296];
	xor.b32  	%r960, %r960, %r790;
$L__BB2_73:
	and.b32  	%r792, %r684, 32768;
	setp.eq.s32 	%p40, %r792, 0;
	@%p40 bra 	$L__BB2_75;
	ld.global.u32 	%r793, [%rd7+300];
	xor.b32  	%r964, %r964, %r793;
	ld.global.u32 	%r794, [%rd7+304];
	xor.b32  	%r963, %r963, %r794;
	ld.global.u32 	%r795, [%rd7+308];
	xor.b32  	%r1054, %r1054, %r795;
	ld.global.u32 	%r796, [%rd7+312];
	xor.b32  	%r1053, %r1053, %r796;
	ld.global.u32 	%r797, [%rd7+316];
	xor.b32  	%r960, %r960, %r797;
$L__BB2_75:
	add.s32 	%r1051, %r1051, 16;
	setp.ne.s32 	%p41, %r1051, 32;
	@%p41 bra 	$L__BB2_43;
	mad.lo.s32 	%r798, %r1045, -31, %r193;
	add.s32 	%r1045, %r798, 1;
	setp.ne.s32 	%p42, %r1045, 5;
	@%p42 bra 	$L__BB2_42;
	st.local.u32 	[%rd1+4], %r964;
	st.local.v2.u32 	[%rd1+8], {%r963, %r1054};
	st.local.v2.u32 	[%rd1+16], {%r1053, %r960};
	setp.ne.s64 	%p43, %rd4, 3;
	@%p43 bra 	$L__BB2_115;
	mov.b32 	%r960, 0;
	mov.u32 	%r1145, %r960;
	mov.u32 	%r1146, %r960;
	mov.u32 	%r963, %r960;
	mov.u32 	%r964, %r960;
	mov.u32 	%r1137, %r960;
$L__BB2_79:
	mul.wide.u32 	%rd22, %r1137, 4;
	add.s64 	%rd23, %rd1, %rd22;
	ld.local.u32 	%r368, [%rd23+4];
	shl.b32 	%r369, %r1137, 5;
	mov.b32 	%r1143, 0;
$L__BB2_80:
	.pragma "nounroll";
	shr.u32 	%r801, %r368, %r1143;
	and.b32  	%r802, %r801, 1;
	setp.eq.b32 	%p44, %r802, 1;
	not.pred 	%p45, %p44;
	add.s32 	%r803, %r369, %r1143;
	mul.lo.s32 	%r804, %r803, 5;
	mul.wide.u32 	%rd24, %r804, 4;
	add.s64 	%rd8, %rd5, %rd24;
	@%p45 bra 	$L__BB2_82;
	ld.global.u32 	%r805, [%rd8];
	xor.b32  	%r964, %r964, %r805;
	ld.global.u32 	%r806, [%rd8+4];
	xor.b32  	%r963, %r963, %r806;
	ld.global.u32 	%r807, [%rd8+8];
	xor.b32  	%r1146, %r1146, %r807;
	ld.global.u32 	%r808, [%rd8+12];
	xor.b32  	%r1145, %r1145, %r808;
	ld.global.u32 	%r809, [%rd8+16];
	xor.b32  	%r960, %r960, %r809;
$L__BB2_82:
	and.b32  	%r811, %r801, 2;
	setp.eq.s32 	%p46, %r811, 0;
	@%p46 bra 	$L__BB2_84;
	ld.global.u32 	%r812, [%rd8+20];
	xor.b32  	%r964, %r964, %r812;
	ld.global.u32 	%r813, [%rd8+24];
	xor.b32  	%r963, %r963, %r813;
	ld.global.u32 	%r814, [%rd8+28];
	xor.b32  	%r1146, %r1146, %r814;
	ld.global.u32 	%r815, [%rd8+32];
	xor.b32  	%r1145, %r1145, %r815;
	ld.global.u32 	%r816, [%rd8+36];
	xor.b32  	%r960, %r960, %r816;
$L__BB2_84:
	and.b32  	%r818, %r801, 4;
	setp.eq.s32 	%p47, %r818, 0;
	@%p47 bra 	$L__BB2_86;
	ld.global.u32 	%r819, [%rd8+40];
	xor.b32  	%r964, %r964, %r819;
	ld.global.u32 	%r820, [%rd8+44];
	xor.b32  	%r963, %r963, %r820;
	ld.global.u32 	%r821, [%rd8+48];
	xor.b32  	%r1146, %r1146, %r821;
	ld.global.u32 	%r822, [%rd8+52];
	xor.b32  	%r1145, %r1145, %r822;
	ld.global.u32 	%r823, [%rd8+56];
	xor.b32  	%r960, %r960, %r823;
$L__BB2_86:
	and.b32  	%r825, %r801, 8;
	setp.eq.s32 	%p48, %r825, 0;
	@%p48 bra 	$L__BB2_88;
	ld.global.u32 	%r826, [%rd8+60];
	xor.b32  	%r964, %r964, %r826;
	ld.global.u32 	%r827, [%rd8+64];
	xor.b32  	%r963, %r963, %r827;
	ld.global.u32 	%r828, [%rd8+68];
	xor.b32  	%r1146, %r1146, %r828;
	ld.global.u32 	%r829, [%rd8+72];
	xor.b32  	%r1145, %r1145, %r829;
	ld.global.u32 	%r830, [%rd8+76];
	xor.b32  	%r960, %r960, %r830;
$L__BB2_88:
	and.b32  	%r832, %r801, 16;
	setp.eq.s32 	%p49, %r832, 0;
	@%p49 bra 	$L__BB2_90;
	ld.global.u32 	%r833, [%rd8+80];
	xor.b32  	%r964, %r964, %r833;
	ld.global.u32 	%r834, [%rd8+84];
	xor.b32  	%r963, %r963, %r834;
	ld.global.u32 	%r835, [%rd8+88];
	xor.b32  	%r1146, %r1146, %r835;
	ld.global.u32 	%r836, [%rd8+92];
	xor.b32  	%r1145, %r1145, %r836;
	ld.global.u32 	%r837, [%rd8+96];
	xor.b32  	%r960, %r960, %r837;
$L__BB2_90:
	and.b32  	%r839, %r801, 32;
	setp.eq.s32 	%p50, %r839, 0;
	@%p50 bra 	$L__BB2_92;
	ld.global.u32 	%r840, [%rd8+100];
	xor.b32  	%r964, %r964, %r840;
	ld.global.u32 	%r841, [%rd8+104];
	xor.b32  	%r963, %r963, %r841;
	ld.global.u32 	%r842, [%rd8+108];
	xor.b32  	%r1146, %r1146, %r842;
	ld.global.u32 	%r843, [%rd8+112];
	xor.b32  	%r1145, %r1145, %r843;
	ld.global.u32 	%r844, [%rd8+116];
	xor.b32  	%r960, %r960, %r844;
$L__BB2_92:
	and.b32  	%r846, %r801, 64;
	setp.eq.s32 	%p51, %r846, 0;
	@%p51 bra 	$L__BB2_94;
	ld.global.u32 	%r847, [%rd8+120];
	xor.b32  	%r964, %r964, %r847;
	ld.global.u32 	%r848, [%rd8+124];
	xor.b32  	%r963, %r963, %r848;
	ld.global.u32 	%r849, [%rd8+128];
	xor.b32  	%r1146, %r1146, %r849;
	ld.global.u32 	%r850, [%rd8+132];
	xor.b32  	%r1145, %r1145, %r850;
	ld.global.u32 	%r851, [%rd8+136];
	xor.b32  	%r960, %r960, %r851;
$L__BB2_94:
	and.b32  	%r853, %r801, 128;
	setp.eq.s32 	%p52, %r853, 0;
	@%p52 bra 	$L__BB2_96;
	ld.global.u32 	%r854, [%rd8+140];
	xor.b32  	%r964, %r964, %r854;
	ld.global.u32 	%r855, [%rd8+144];
	xor.b32  	%r963, %r963, %r855;
	ld.global.u32 	%r856, [%rd8+148];
	xor.b32  	%r1146, %r1146, %r856;
	ld.global.u32 	%r857, [%rd8+152];
	xor.b32  	%r1145, %r1145, %r857;
	ld.global.u32 	%r858, [%rd8+156];
	xor.b32  	%r960, %r960, %r858;
$L__BB2_96:
	and.b32  	%r860, %r801, 256;
	setp.eq.s32 	%p53, %r860, 0;
	@%p53 bra 	$L__BB2_98;
	ld.global.u32 	%r861, [%rd8+160];
	xor.b32  	%r964, %r964, %r861;
	ld.global.u32 	%r862, [%rd8+164];
	xor.b32  	%r963, %r963, %r862;
	ld.global.u32 	%r863, [%rd8+168];
	xor.b32  	%r1146, %r1146, %r863;
	ld.global.u32 	%r864, [%rd8+172];
	xor.b32  	%r1145, %r1145, %r864;
	ld.global.u32 	%r865, [%rd8+176];
	xor.b32  	%r960, %r960, %r865;
$L__BB2_98:
	and.b32  	%r867, %r801, 512;
	setp.eq.s32 	%p54, %r867, 0;
	@%p54 bra 	$L__BB2_100;
	ld.global.u32 	%r868, [%rd8+180];
	xor.b32  	%r964, %r964, %r868;
	ld.global.u32 	%r869, [%rd8+184];
	xor.b32  	%r963, %r963, %r869;
	ld.global.u32 	%r870, [%rd8+188];
	xor.b32  	%r1146, %r1146, %r870;
	ld.global.u32 	%r871, [%rd8+192];
	xor.b32  	%r1145, %r1145, %r871;
	ld.global.u32 	%r872, [%rd8+196];
	xor.b32  	%r960, %r960, %r872;
$L__BB2_100:
	and.b32  	%r874, %r801, 1024;
	setp.eq.s32 	%p55, %r874, 0;
	@%p55 bra 	$L__BB2_102;
	ld.global.u32 	%r875, [%rd8+200];
	xor.b32  	%r964, %r964, %r875;
	ld.global.u32 	%r876, [%rd8+204];
	xor.b32  	%r963, %r963, %r876;
	ld.global.u32 	%r877, [%rd8+208];
	xor.b32  	%r1146, %r1146, %r877;
	ld.global.u32 	%r878, [%rd8+212];
	xor.b32  	%r1145, %r1145, %r878;
	ld.global.u32 	%r879, [%rd8+216];
	xor.b32  	%r960, %r960, %r879;
$L__BB2_102:
	and.b32  	%r881, %r801, 2048;
	setp.eq.s32 	%p56, %r881, 0;
	@%p56 bra 	$L__BB2_104;
	ld.global.u32 	%r882, [%rd8+220];
	xor.b32  	%r964, %r964, %r882;
	ld.global.u32 	%r883, [%rd8+224];
	xor.b32  	%r963, %r963, %r883;
	ld.global.u32 	%r884, [%rd8+228];
	xor.b32  	%r1146, %r1146, %r884;
	ld.global.u32 	%r885, [%rd8+232];
	xor.b32  	%r1145, %r1145, %r885;
	ld.global.u32 	%r886, [%rd8+236];
	xor.b32  	%r960, %r960, %r886;
$L__BB2_104:
	and.b32  	%r888, %r801, 4096;
	setp.eq.s32 	%p57, %r888, 0;
	@%p57 bra 	$L__BB2_106;
	ld.global.u32 	%r889, [%rd8+240];
	xor.b32  	%r964, %r964, %r889;
	ld.global.u32 	%r890, [%rd8+244];
	xor.b32  	%r963, %r963, %r890;
	ld.global.u32 	%r891, [%rd8+248];
	xor.b32  	%r1146, %r1146, %r891;
	ld.global.u32 	%r892, [%rd8+252];
	xor.b32  	%r1145, %r1145, %r892;
	ld.global.u32 	%r893, [%rd8+256];
	xor.b32  	%r960, %r960, %r893;
$L__BB2_106:
	and.b32  	%r895, %r801, 8192;
	setp.eq.s32 	%p58, %r895, 0;
	@%p58 bra 	$L__BB2_108;
	ld.global.u32 	%r896, [%rd8+260];
	xor.b32  	%r964, %r964, %r896;
	ld.global.u32 	%r897, [%rd8+264];
	xor.b32  	%r963, %r963, %r897;
	ld.global.u32 	%r898, [%rd8+268];
	xor.b32  	%r1146, %r1146, %r898;
	ld.global.u32 	%r899, [%rd8+272];
	xor.b32  	%r1145, %r1145, %r899;
	ld.global.u32 	%r900, [%rd8+276];
	xor.b32  	%r960, %r960, %r900;
$L__BB2_108:
	and.b32  	%r902, %r801, 16384;
	setp.eq.s32 	%p59, %r902, 0;
	@%p59 bra 	$L__BB2_110;
	ld.global.u32 	%r903, [%rd8+280];
	xor.b32  	%r964, %r964, %r903;
	ld.global.u32 	%r904, [%rd8+284];
	xor.b32  	%r963, %r963, %r904;
	ld.global.u32 	%r905, [%rd8+288];
	xor.b32  	%r1146, %r1146, %r905;
	ld.global.u32 	%r906, [%rd8+292];
	xor.b32  	%r1145, %r1145, %r906;
	ld.global.u32 	%r907, [%rd8+296];
	xor.b32  	%r960, %r960, %r907;
$L__BB2_110:
	and.b32  	%r909, %r801, 32768;
	setp.eq.s32 	%p60, %r909, 0;
	@%p60 bra 	$L__BB2_112;
	ld.global.u32 	%r910, [%rd8+300];
	xor.b32  	%r964, %r964, %r910;
	ld.global.u32 	%r911, [%rd8+304];
	xor.b32  	%r963, %r963, %r911;
	ld.global.u32 	%r912, [%rd8+308];
	xor.b32  	%r1146, %r1146, %r912;
	ld.global.u32 	%r913, [%rd8+312];
	xor.b32  	%r1145, %r1145, %r913;
	ld.global.u32 	%r914, [%rd8+316];
	xor.b32  	%r960, %r960, %r914;
$L__BB2_112:
	add.s32 	%r1143, %r1143, 16;
	setp.ne.s32 	%p61, %r1143, 32;
	@%p61 bra 	$L__BB2_80;
	mad.lo.s32 	%r915, %r1137, -31, %r369;
	add.s32 	%r1137, %r915, 1;
	setp.ne.s32 	%p62, %r1137, 5;
	@%p62 bra 	$L__BB2_79;
	st.local.u32 	[%rd1+4], %r964;
	st.local.v2.u32 	[%rd1+8], {%r963, %r1146};
	st.local.v2.u32 	[%rd1+16], {%r1145, %r960};
$L__BB2_115:
	shr.u64 	%rd30, %rd3, 2;
	add.s32 	%r947, %r947, 1;
	setp.gt.u64 	%p63, %rd3, 3;
	@%p63 bra 	$L__BB2_3;
$L__BB2_116:
	shr.u32 	%r916, %r964, 2;
	xor.b32  	%r917, %r916, %r964;
	shl.b32 	%r918, %r960, 4;
	shl.b32 	%r919, %r917, 1;
	xor.b32  	%r920, %r919, %r918;
	xor.b32  	%r921, %r920, %r917;
	xor.b32  	%r922, %r921, %r960;
	add.s32 	%r923, %r2, %r922;
	add.s32 	%r924, %r923, 362437;
	mul.hi.u32 	%r925, %r924, 274877907;
	shr.u32 	%r926, %r925, 6;
	mul.lo.s32 	%r927, %r926, 1000;
	sub.s32 	%r928, %r924, %r927;
	add.s32 	%r929, %r928, 1;
	shr.u32 	%r930, %r963, 2;
	xor.b32  	%r931, %r930, %r963;
	shl.b32 	%r932, %r922, 4;
	shl.b32 	%r933, %r931, 1;
	xor.b32  	%r934, %r933, %r932;
	xor.b32  	%r935, %r934, %r931;
	xor.b32  	%r936, %r935, %r922;
	add.s32 	%r937, %r2, %r936;
	add.s32 	%r938, %r937, 724874;
	mul.hi.u32 	%r939, %r938, 274877907;
	shr.u32 	%r940, %r939, 6;
	mul.lo.s32 	%r941, %r940, 1000;
	sub.s32 	%r942, %r938, %r941;
	add.s32 	%r943, %r942, 1;
	cvta.to.global.u64 	%rd25, %rd10;
	shl.b64 	%rd26, %rd2, 2;
	add.s64 	%rd27, %rd25, %rd26;
	st.global.u32 	[%rd27], %r929;
	cvta.to.global.u64 	%rd28, %rd11;
	add.s64 	%rd29, %rd28, %rd26;
	st.global.u32 	[%rd29], %r943;
$L__BB2_117:
	ret;

}


// ===== COMPILED SASS (sm_100) =====

	.target	sm_100

	.elftype	@"ET_EXEC"


//--------------------- .note.nv.tkinfo           --------------------------
	.section	.note.nv.tkinfo,"",@"SHT_NOTE"
	.sectionflags	@"SHF_NOTE_NV_TKINFO"
	.tkinfo
        /*0018*/ 	.word	0x00000002
        /*0030*/ 	.string	""
        /*0030*/ 	.string	"ptxas"
        /*0030*/ 	.string	"Cuda compilation tools, release 13.0, V13.0.88"
        /*0030*/ 	.string	"Build cuda_13.0.r13.0/compiler.36424714_0"
        /*0030*/ 	.string	"-arch sm_100 -m 64 "



//--------------------- .note.nv.cuinfo           --------------------------
	.section	.note.nv.cuinfo,"",@"SHT_NOTE"
	.sectionflags	@"SHF_NOTE_NV_CUINFO"
        /*0018*/ 	.short	0x0002
        /*001a*/ 	.short	0x0064
        /*001c*/ 	.short	0x0082
	.zero		2


//--------------------- .nv.info                  --------------------------
	.section	.nv.info,"",@"SHT_CUDA_INFO"
	.align	4


	//----- nvinfo : EIATTR_REGCOUNT
	.align		4
        /*0000*/ 	.byte	0x04, 0x2f
        /*0002*/ 	.short	(.L_10 - .L_9)
	.align		4
.L_9:
        /*0004*/ 	.word	index@(_Z13Naive_mat_mulPiPKiS1_i)
        /*0008*/ 	.word	0x0000001e


	//----- nvinfo : EIATTR_FRAME_SIZE
	.align		4
.L_10:
        /*000c*/ 	.byte	0x04, 0x11
        /*000e*/ 	.short	(.L_12 - .L_11)
	.align		4
.L_11:
        /*0010*/ 	.word	index@(_Z13Naive_mat_mulPiPKiS1_i)
        /*0014*/ 	.word	0x00000000


	//----- nvinfo : EIATTR_REGCOUNT
	.align		4
.L_12:
        /*0018*/ 	.byte	0x04, 0x2f
        /*001a*/ 	.short	(.L_14 - .L_13)
	.align		4
.L_13:
        /*001c*/ 	.word	index@(_Z13Tiled_mat_mulPiPKiS1_i)
        /*0020*/ 	.word	0x00000020


	//----- nvinfo : EIATTR_FRAME_SIZE
	.align		4
.L_14:
        /*0024*/ 	.byte	0x04, 0x11
        /*0026*/ 	.short	(.L_16 - .L_15)
	.align		4
.L_15:
        /*0028*/ 	.word	index@(_Z13Tiled_mat_mulPiPKiS1_i)
        /*002c*/ 	.word	0x00000000


	//----- nvinfo : EIATTR_REGCOUNT
	.align		4
.L_16:
        /*0030*/ 	.byte	0x04, 0x2f
        /*0032*/ 	.short	(.L_18 - .L_17)
	.align		4
.L_17:
        /*0034*/ 	.word	index@(_Z20generateRandomMatrixPiS_im)
        /*0038*/ 	.word	0x0000001f


	//----- nvinfo : EIATTR_FRAME_SIZE
	.align		4
.L_18:
        /*003c*/ 	.byte	0x04, 0x11
        /*003e*/ 	.short	(.L_20 - .L_19)
	.align		4
.L_19:
        /*0040*/ 	.word	index@(_Z20generateRandomMatrixPiS_im)
        /*0044*/ 	.word	0x00000030


	//----- nvinfo : EIATTR_MIN_STACK_SIZE
	.align		4
.L_20:
        /*0048*/ 	.byte	0x04, 0x12
        /*004a*/ 	.short	(.L_22 - .L_21)
	.align		4
.L_21:
        /*004c*/ 	.word	index@(_Z20generateRandomMatrixPiS_im)
        /*0050*/ 	.word	0x00000030


	//----- nvinfo : EIATTR_MIN_STACK_SIZE
	.align		4
.L_22:
        /*0054*/ 	.byte	0x04, 0x12
        /*0056*/ 	.short	(.L_24 - .L_23)
	.align		4
.L_23:
        /*0058*/ 	.word	index@(_Z13Tiled_mat_mulPiPKiS1_i)
        /*005c*/ 	.word	0x00000000


	//----- nvinfo : EIATTR_MIN_STACK_SIZE
	.align		4
.L_24:
        /*0060*/ 	.byte	0x04, 0x12
        /*0062*/ 	.short	(.L_26 - .L_25)
	.align		4
.L_25:
        /*0064*/ 	.word	index@(_Z13Naive_mat_mulPiPKiS1_i)
        /*0068*/ 	.word	0x00000000
.L_26:


//--------------------- .nv.compat                --------------------------
	.section	.nv.compat,"",@"SHT_CUDA_COMPAT_INFO"
	.align	4
        /*0000*/ 	.byte	0x02, 0x09, 0x00, 0x00, 0x02, 0x02, 0x01, 0x00, 0x02, 0x05, 0x05, 0x00, 0x03, 0x07, 0x01, 0x01
        /*0010*/ 	.byte	0x02, 0x03, 0x00, 0x00, 0x02, 0x06, 0x01, 0x00, 0x04, 0x0b, 0x08, 0x00, 0x09, 0x00, 0x00, 0x00
        /*0020*/ 	.byte	0x00, 0x00, 0x00, 0x00


//--------------------- .nv.info._Z20generateRandomMatrixPiS_im --------------------------
	.section	.nv.info._Z20generateRandomMatrixPiS_im,"",@"SHT_CUDA_INFO"
	.sectionflags	@""
	.align	4


	//----- nvinfo : EIATTR_CUDA_API_VERSION
	.align		4
        /*0000*/ 	.byte	0x04, 0x37
        /*0002*/ 	.short	(.L_28 - .L_27)
.L_27:
        /*0004*/ 	.word	0x00000082


	//----- nvinfo : EIATTR_KPARAM_INFO
	.align		4
.L_28:
        /*0008*/ 	.byte	0x04, 0x17
        /*000a*/ 	.short	(.L_30 - .L_29)
.L_29:
        /*000c*/ 	.word	0x00000000
        /*0010*/ 	.short	0x0003
        /*0012*/ 	.short	0x0018
        /*0014*/ 	.byte	0x00, 0xf0, 0x21, 0x00


	//----- nvinfo : EIATTR_KPARAM_INFO
	.align		4
.L_30:
        /*0018*/ 	.byte	0x04, 0x17
        /*001a*/ 	.short	(.L_32 - .L_31)
.L_31:
        /*001c*/ 	.word	0x00000000
        /*0020*/ 	.short	0x0002
        /*0022*/ 	.short	0x0010
        /*0024*/ 	.byte	0x00, 0xf0, 0x11, 0x00


	//----- nvinfo : EIATTR_KPARAM_INFO
	.align		4
.L_32:
        /*0028*/ 	.byte	0x04, 0x17
        /*002a*/ 	.short	(.L_34 - .L_33)
.L_33:
        /*002c*/ 	.word	0x00000000
        /*0030*/ 	.short	0x0001
        /*0032*/ 	.short	0x0008
        /*0034*/ 	.byte	0x00, 0xf5, 0x21, 0x00


	//----- nvinfo : EIATTR_KPARAM_INFO
	.align		4
.L_34:
        /*0038*/ 	.byte	0x04, 0x17
        /*003a*/ 	.short	(.L_36 - .L_35)
.L_35:
        /*003c*/ 	.word	0x00000000
        /*0040*/ 	.short	0x0000
        /*0042*/ 	.short	0x0000
        /*0044*/ 	.byte	0x00, 0xf5, 0x21, 0x00


	//----- nvinfo : EIATTR_SPARSE_MMA_MASK
	.align		4
.L_36:
        /*0048*/ 	.byte	0x03, 0x50
        /*004a*/ 	.short	0x0000


	//----- nvinfo : EIATTR_MAXREG_COUNT
	.align		4
        /*004c*/ 	.byte	0x03, 0x1b
        /*004e*/ 	.short	0x00ff


	//----- nvinfo : EIATTR_MERCURY_ISA_VERSION
	.align		4
        /*0050*/ 	.byte	0x03, 0x5f
        /*0052*/ 	.short	0x0101


	//----- nvinfo : EIATTR_VRC_CTA_INIT_COUNT
	.align		4
        /*0054*/ 	.byte	0x02, 0x4a
	.zero		1
	.zero		1


	//----- nvinfo : EIATTR_EXIT_INSTR_OFFSETS
	.align		4
        /*0058*/ 	.byte	0x04, 0x1c
        /*005a*/ 	.short	(.L_38 - .L_37)


	//   ....[0]....
.L_37:
        /*005c*/ 	.word	0x000000e0


	//   ....[1]....
        /*0060*/ 	.word	0x000029b0


	//----- nvinfo : EIATTR_CRS_STACK_SIZE
	.align		4
.L_38:
        /*0064*/ 	.byte	0x04, 0x1e
        /*0066*/ 	.short	(.L_40 - .L_39)
.L_39:
        /*0068*/ 	.word	0x00000000


	//----- nvinfo : EIATTR_CBANK_PARAM_SIZE
	.align		4
.L_40:
        /*006c*/ 	.byte	0x03, 0x19
        /*006e*/ 	.short	0x0020


	//----- nvinfo : EIATTR_PARAM_CBANK
	.align		4
        /*0070*/ 	.byte	0x04, 0x0a
        /*0072*/ 	.short	(.L_42 - .L_41)
	.align		4
.L_41:
        /*0074*/ 	.word	index@(.nv.constant0._Z20generateRandomMatrixPiS_im)
        /*0078*/ 	.short	0x0380
        /*007a*/ 	.short	0x0020


	//----- nvinfo : EIATTR_SW_WAR
	.align		4
.L_42:
        /*007c*/ 	.byte	0x04, 0x36
        /*007e*/ 	.short	(.L_44 - .L_43)
.L_43:
        /*0080*/ 	.word	0x00000008
.L_44:


//--------------------- .nv.info._Z13Tiled_mat_mulPiPKiS1_i --------------------------
	.section	.nv.info._Z13Tiled_mat_mulPiPKiS1_i,"",@"SHT_CUDA_INFO"
	.sectionflags	@""
	.align	4


	//----- nvinfo : EIATTR_CUDA_API_VERSION
	.align		4
        /*0000*/ 	.byte	0x04, 0x37
        /*0002*/ 	.short	(.L_46 - .L_45)
.L_45:
        /*0004*/ 	.word	0x00000082


	//----- nvinfo : EIATTR_KPARAM_INFO
	.align		4
.L_46:
        /*0008*/ 	.byte	0x04, 0x17
        /*000a*/ 	.short	(.L_48 - .L_47)
.L_47:
        /*000c*/ 	.word	0x00000000
        /*0010*/ 	.short	0x0003
        /*0012*/ 	.short	0x0018
        /*0014*/ 	.byte	0x00, 0xf0, 0x11, 0x00


	//----- nvinfo : EIATTR_KPARAM_INFO
	.align		4
.L_48:
        /*0018*/ 	.byte	0x04, 0x17
        /*001a*/ 	.short	(.L_50 - .L_49)
.L_49:
        /*001c*/ 	.word	0x00000000
        /*0020*/ 	.short	0x0002
        /*0022*/ 	.short	0x0010
        /*0024*/ 	.byte	0x00, 0xf5, 0x21, 0x00


	//----- nvinfo : EIATTR_KPARAM_INFO
	.align		4
.L_50:
        /*0028*/ 	.byte	0x04, 0x17
        /*002a*/ 	.short	(.L_52 - .L_51)
.L_51:
        /*002c*/ 	.word	0x00000000
        /*0030*/ 	.short	0x0001
        /*0032*/ 	.short	0x0008
        /*0034*/ 	.byte	0x00, 0xf5, 0x21, 0x00


	//----- nvinfo : EIATTR_KPARAM_INFO
	.align		4
.L_52:
        /*0038*/ 	.byte	0x04, 0x17
        /*003a*/ 	.short	(.L_54 - .L_53)
.L_53:
        /*003c*/ 	.word	0x00000000
        /*0040*/ 	.short	0x0000
        /*0042*/ 	.short	0x0000
        /*0044*/ 	.byte	0x00, 0xf5, 0x21, 0x00


	//----- nvinfo : EIATTR_SPARSE_MMA_MASK
	.align		4
.L_54:
        /*0048*/ 	.byte	0x03, 0x50
        /*004a*/ 	.short	0x0000


	//----- nvinfo : EIATTR_MAXREG_COUNT
	.align		4
        /*004c*/ 	.byte	0x03, 0x1b
        /*004e*/ 	.short	0x00ff


	//----- nvinfo : EIATTR_NUM_BARRIERS
	.align		4
        /*0050*/ 	.byte	0x02, 0x4c
        /*0052*/ 	.byte	0x01
	.zero		1


	//----- nvinfo : EIATTR_MERCURY_ISA_VERSION
	.align		4
        /*0054*/ 	.byte	0x03, 0x5f
        /*0056*/ 	.short	0x0101


	//----- nvinfo : EIATTR_VRC_CTA_INIT_COUNT
	.align		4
        /*0058*/ 	.byte	0x02, 0x4a
	.zero		1
	.zero		1


	//----- nvinfo : EIATTR_EXIT_INSTR_OFFSETS
	.align		4
        /*005c*/ 	.byte	0x04, 0x1c
        /*005e*/ 	.short	(.L_56 - .L_55)


	//   ....[0]....
.L_55:
        /*0060*/ 	.word	0x00000800


	//   ....[1]....
        /*0064*/ 	.word	0x00000850


	//----- nvinfo : EIATTR_CBANK_PARAM_SIZE
	.align		4
.L_56:
        /*0068*/ 	.byte	0x03, 0x19
        /*006a*/ 	.short	0x001c


	//----- nvinfo : EIATTR_PARAM_CBANK
	.align		4
        /*006c*/ 	.byte	0x04, 0x0a
        /*006e*/ 	.short	(.L_58 - .L_57)
	.align		4
.L_57:
        /*0070*/ 	.word	index@(.nv.constant0._Z13Tiled_mat_mulPiPKiS1_i)
        /*0074*/ 	.short	0x0380
        /*0076*/ 	.short	0x001c


	//----- nvinfo : EIATTR_SW_WAR
	.align		4
.L_58:
        /*0078*/ 	.byte	0x04, 0x36
        /*007a*/ 	.short	(.L_60 - .L_59)
.L_59:
        /*007c*/ 	.word	0x00000008
.L_60:


//--------------------- .nv.info._Z13Naive_mat_mulPiPKiS1_i --------------------------
	.section	.nv.info._Z13Naive_mat_mulPiPKiS1_i,"",@"SHT_CUDA_INFO"
	.sectionflags	@""
	.align	4


	//----- nvinfo : EIATTR_CUDA_API_VERSION
	.align		4
        /*0000*/ 	.byte	0x04, 0x37
        /*0002*/ 	.short	(.L_62 - .L_61)
.L_61:
        /*0004*/ 	.word	0x00000082


	//----- nvinfo : EIATTR_KPARAM_INFO
	.align		4
.L_62:
        /*0008*/ 	.byte	0x04, 0x17
        /*000a*/ 	.short	(.L_64 - .L_63)
.L_63:
        /*000c*/ 	.word	0x00000000
        /*0010*/ 	.short	0x0003
        /*0012*/ 	.short	0x0018
        /*0014*/ 	.byte	0x00, 0xf0, 0x11, 0x00


	//----- nvinfo : EIATTR_KPARAM_INFO
	.align		4
.L_64:
        /*0018*/ 	.byte	0x04, 0x17
        /*001a*/ 	.short	(.L_66 - .L_65)
.L_65:
        /*001c*/ 	.word	0x00000000
        /*0020*/ 	.short	0x0002
        /*0022*/ 	.short	0x0010
        /*0024*/ 	.byte	0x00, 0xf5, 0x21, 0x00


	//----- nvinfo : EIATTR_KPARAM_INFO
	.align		4
.L_66:
        /*0028*/ 	.byte	0x04, 0x17
        /*002a*/ 	.short	(.L_68 - .L_67)
.L_67:
        /*002c*/ 	.word	0x00000000
        /*0030*/ 	.short	0x0001
        /*0032*/ 	.short	0x0008
        /*0034*/ 	.byte	0x00, 0xf5, 0x21, 0x00


	//----- nvinfo : EIATTR_KPARAM_INFO
	.align		4
.L_68:
        /*0038*/ 	.byte	0x04, 0x17
        /*003a*/ 	.short	(.L_70 - .L_69)
.L_69:
        /*003c*/ 	.word	0x00000000
        /*0040*/ 	.short	0x0000
        /*0042*/ 	.short	0x0000
        /*0044*/ 	.byte	0x00, 0xf5, 0x21, 0x00


	//----- nvinfo : EIATTR_SPARSE_MMA_MASK
	.align		4
.L_70:
        /*0048*/ 	.byte	0x03, 0x50
        /*004a*/ 	.short	0x0000


	//----- nvinfo : EIATTR_MAXREG_COUNT
	.align		4
        /*004c*/ 	.byte	0x03, 0x1b
        /*004e*/ 	.short	0x00ff


	//----- nvinfo : EIATTR_MERCURY_ISA_VERSION
	.align		4
        /*0050*/ 	.byte	0x03, 0x5f
        /*0052*/ 	.short	0x0101


	//----- nvinfo : EIATTR_VRC_CTA_INIT_COUNT
	.align		4
        /*0054*/ 	.byte	0x02, 0x4a
	.zero		1
	.zero		1


	//----- nvinfo : EIATTR_EXIT_INSTR_OFFSETS
	.align		4
        /*0058*/ 	.byte	0x04, 0x1c
        /*005a*/ 	.short	(.L_72 - .L_71)


	//   ....[0]....
.L_71:
        /*005c*/ 	.word	0x000000a0


	//   ....[1]....
        /*0060*/ 	.word	0x00000a80


	//----- nvinfo : EIATTR_CBANK_PARAM_SIZE
	.align		4
.L_72:
        /*0064*/ 	.byte	0x03, 0x19
        /*0066*/ 	.short	0x001c


	//----- nvinfo : EIATTR_PARAM_CBANK
	.align		4
        /*0068*/ 	.byte	0x04, 0x0a
        /*006a*/ 	.short	(.L_74 - .L_73)
	.align		4
.L_73:
        /*006c*/ 	.word	index@(.nv.constant0._Z13Naive_mat_mulPiPKiS1_i)
        /*0070*/ 	.short	0x0380
        /*0072*/ 	.short	0x001c


	//----- nvinfo : EIATTR_SW_WAR
	.align		4
.L_74:
        /*0074*/ 	.byte	0x04, 0x36
        /*0076*/ 	.short	(.L_76 - .L_75)
.L_75:
        /*0078*/ 	.word	0x00000008
.L_76:


//--------------------- .nv.callgraph             --------------------------
	.section	.nv.callgraph,"",@"SHT_CUDA_CALLGRAPH"
	.align	4
	.sectionentsize	8
	.align		4
        /*0000*/ 	.word	0x00000000
	.align		4
        /*0004*/ 	.word	0xffffffff
	.align		4
        /*0008*/ 	.word	0x00000000
	.align		4
        /*000c*/ 	.word	0xfffffffe
	.align		4
        /*0010*/ 	.word	0x00000000
	.align		4
        /*0014*/ 	.word	0xfffffffd
	.align		4
        /*0018*/ 	.word	0x00000000
	.align		4
        /*001c*/ 	.word	0xfffffffc


//--------------------- .nv.constant4             --------------------------
	.section	.nv.constant4,"a",@progbits
	.align	8
	.align		8
.nv.constant4:
        /*0000*/ 	.dword	precalc_xorwow_matrix
	.align		8
        /*0008*/ 	.dword	precalc_xorwow_offset_matrix
	.align		8
        /*0010*/ 	.dword	mrg32k3aM1
	.align		8
        /*0018*/ 	.dword	mrg32k3aM2
	.align		8
        /*0020*/ 	.dword	mrg32k3aM1SubSeq
	.align		8
        /*0028*/ 	.dword	mrg32k3aM2SubSeq
	.align		8
        /*0030*/ 	.dword	mrg32k3aM1Seq
	.align		8
        /*0038*/ 	.dword	mrg32k3aM2Seq


//--------------------- .nv.constant3             --------------------------
	.section	.nv.constant3,"a",@progbits
	.align	8
.nv.constant3:
	.type		__cr_lgamma_table,@object
	.size		__cr_lgamma_table,(.L_8 - __cr_lgamma_table)
__cr_lgamma_table:
        /*0000*/ 	.byte	0x00, 0x00, 0x00, 0x00, 0x00, 0x00, 0x00, 0x00, 0x00, 0x00, 0x00, 0x00, 0x00, 0x00, 0x00, 0x00
        /*0010*/ 	.byte	0xef, 0x39, 0xfa, 0xfe, 0x42, 0x2e, 0xe6, 0x3f, 0x02, 0x20, 0x2a, 0xfa, 0x0b, 0xab, 0xfc, 0x3f
        /*0020*/ 	.byte	0xf9, 0x2c, 0x92, 0x7c, 0xa7, 0x6c, 0x09, 0x40, 0xc9, 0x79, 0x44, 0x3c, 0x64, 0x26, 0x13, 0x40
        /*0030*/ 	.byte	0xca, 0x01, 0xcf, 0x3a, 0x27, 0x51, 0x1a, 0x40, 0x30, 0xcc, 0x2d, 0xf3, 0xe1, 0x0c, 0x21, 0x40
        /*0040*/ 	.byte	0x0d, 0xb7, 0xfc, 0x82, 0x8e, 0x35, 0x25, 0x40
.L_8:


//--------------------- .text._Z20generateRandomMatrixPiS_im --------------------------
	.section	.text._Z20generateRandomMatrixPiS_im,"ax",@progbits
	.align	128
        .global         _Z20generateRandomMatrixPiS_im
        .type           _Z20generateRandomMatrixPiS_im,@function
        .size           _Z20generateRandomMatrixPiS_im,(.L_x_20 - _Z20generateRandomMatrixPiS_im)
        .other          _Z20generateRandomMatrixPiS_im,@"STO_CUDA_ENTRY STV_DEFAULT"
_Z20generateRandomMatrixPiS_im:
.text._Z20generateRandomMatrixPiS_im:
[----:B------:R-:W0:Y:S01]  /*0000*/  LDC R1, c[0x0][0x37c] ;  /* 0x0000df00ff017b82 */ /* 0x000e220000000800 */
[----:B------:R-:W1:Y:S07]  /*0010*/  S2R R3, SR_TID.Y ;  /* 0x0000000000037919 */ /* 0x000e6e0000002200 */
[----:B------:R-:W1:Y:S01]  /*0020*/  S2UR UR4, SR_CTAID.Y ;  /* 0x00000000000479c3 */ /* 0x000e620000002600 */
[----:B------:R-:W2:Y:S01]  /*0030*/  LDCU UR6, c[0x0][0x390] ;  /* 0x00007200ff0677ac */ /* 0x000ea20008000800 */
[----:B0-----:R-:W-:Y:S01]  /*0040*/  VIADD R1, R1, 0xffffffd0 ;  /* 0xffffffd001017836 */ /* 0x001fe20000000000 */
[----:B------:R-:W0:Y:S05]  /*0050*/  S2R R5, SR_TID.X ;  /* 0x0000000000057919 */ /* 0x000e2a0000002100 */
[----:B------:R-:W1:Y:S08]  /*0060*/  LDC R10, c[0x0][0x364] ;  /* 0x0000d900ff0a7b82 */ /* 0x000e700000000800 */
[----:B------:R-:W0:Y:S08]  /*0070*/  S2UR UR5, SR_CTAID.X ;  /* 0x00000000000579c3 */ /* 0x000e300000002500 */
[----:B------:R-:W0:Y:S01]  /*0080*/  LDC R0, c[0x0][0x360] ;  /* 0x0000d800ff007b82 */ /* 0x000e220000000800 */
[----:B-1----:R-:W-:-:S02]  /*0090*/  IMAD R10, R10, UR4, R3 ;  /* 0x000000040a0a7c24 */ /* 0x002fc4000f8e0203 */
[----:B0-----:R-:W-:-:S05]  /*00a0*/  IMAD R3, R0, UR5, R5 ;  /* 0x0000000500037c24 */ /* 0x001fca000f8e0205 */
[C---:B------:R-:W-:Y:S01]  /*00b0*/  VIMNMX R0, PT, PT, R10.reuse, R3, !PT ;  /* 0x000000030a007248 */ /* 0x040fe20007fe0100 */
[----:B--2---:R-:W-:-:S03]  /*00c0*/  IMAD R10, R10, UR6, R3 ;  /* 0x000000060a0a7c24 */ /* 0x004fc6000f8e0203 */
[----:B------:R-:W-:-:S13]  /*00d0*/  ISETP.GE.AND P0, PT, R0, UR6, PT ;  /* 0x0000000600007c0c */ /* 0x000fda000bf06270 */
[----:B------:R-:W-:Y:S05]  /*00e0*/  @P0 EXIT ;  /* 0x000000000000094d */ /* 0x000fea0003800000 */
[----:B------:R-:W0:Y:S01]  /*00f0*/  LDC.64 R2, c[0x0][0x398] ;  /* 0x0000e600ff027b82 */ /* 0x000e220000000a00 */
[----:B------:R-:W-:Y:S01]  /*0100*/  ISETP.NE.AND P0, PT, R10, RZ, PT ;  /* 0x000000ff0a00720c */ /* 0x000fe20003f05270 */
[----:B------:R-:W1:Y:S01]  /*0110*/  LDCU.64 UR6, c[0x0][0x358] ;  /* 0x00006b00ff0677ac */ /* 0x000e620008000a00 */
[----:B------:R-:W-:Y:S01]  /*0120*/  BSSY.RECONVERGENT B0, `(.L_x_0) ;  /* 0x0000262000007945 */ /* 0x000fe20003800200 */
[----:B0-----:R-:W-:Y:S02]  /*0130*/  LOP3.LUT R0, R2, 0xaad26b49, RZ, 0x3c, !PT ;  /* 0xaad26b4902007812 */ /* 0x001fe400078e3cff */
[----:B------:R-:W-:-:S03]  /*0140*/  LOP3.LUT R2, R3, 0xf7dcefdd, RZ, 0x3c, !PT ;  /* 0xf7dcefdd03027812 */ /* 0x000fc600078e3cff */
[----:B------:R-:W-:Y:S02]  /*0150*/  IMAD R0, R0, 0x4182bed5, RZ ;  /* 0x4182bed500007824 */ /* 0x000fe400078e02ff */
[----:B------:R-:W-:Y:S02]  /*0160*/  IMAD R9, R2, -0x658354e5, RZ ;  /* 0x9a7cab1b02097824 */ /* 0x000fe400078e02ff */
[C---:B------:R-:W-:Y:S01]  /*0170*/  VIADD R3, R0.reuse, 0x75bcd15 ;  /* 0x075bcd1500037836 */ /* 0x040fe20000000000 */
[C---:B------:R-:W-:Y:S01]  /*0180*/  LOP3.LUT R6, R0.reuse, 0x159a55e5, RZ, 0x3c, !PT ;  /* 0x159a55e500067812 */ /* 0x040fe200078e3cff */
[C---:B------:R-:W-:Y:S01]  /*0190*/  VIADD R5, R0.reuse, 0x583f19 ;  /* 0x00583f1900057836 */ /* 0x040fe20000000000 */
[----:B------:R-:W-:Y:S01]  /*01a0*/  IADD3 R2, PT, PT, R0, 0x64f0c9, R9 ;  /* 0x0064f0c900027810 */ /* 0x000fe20007ffe009 */
[C---:B------:R-:W-:Y:S01]  /*01b0*/  VIADD R7, R9.reuse, 0x1f123bb5 ;  /* 0x1f123bb509077836 */ /* 0x040fe20000000000 */
[----:B------:R-:W-:Y:S02]  /*01c0*/  LOP3.LUT R4, R9, 0x5491333, RZ, 0x3c, !PT ;  /* 0x0549133309047812 */ /* 0x000fe400078e3cff */
[----:B------:R-:W-:Y:S01]  /*01d0*/  SHF.R.S32.HI R0, RZ, 0x1f, R10 ;  /* 0x0000001fff007819 */ /* 0x000fe2000001140a */
[----:B------:R0:W-:Y:S04]  /*01e0*/  STL.64 [R1], R2 ;  /* 0x0000000201007387 */ /* 0x0001e80000100a00 */
[----:B------:R0:W-:Y:S04]  /*01f0*/  STL.64 [R1+0x8], R6 ;  /* 0x0000080601007387 */ /* 0x0001e80000100a00 */
[----:B------:R0:W-:Y:S01]  /*0200*/  STL.64 [R1+0x10], R4 ;  /* 0x0000100401007387 */ /* 0x0001e20000100a00 */
[----:B-1----:R-:W-:Y:S05]  /*0210*/  @!P0 BRA `(.L_x_1) ;  /* 0x0000002400488947 */ /* 0x002fea0003800000 */
[----:B------:R-:W-:Y:S02]  /*0220*/  IMAD.MOV.U32 R13, RZ, RZ, R0 ;  /* 0x000000ffff0d7224 */ /* 0x000fe400078e0000 */
[----:B------:R-:W-:Y:S02]  /*0230*/  IMAD.MOV.U32 R11, RZ, RZ, RZ ;  /* 0x000000ffff0b7224 */ /* 0x000fe400078e00ff */
[----:B0-----:R-:W-:-:S07]  /*0240*/  IMAD.MOV.U32 R2, RZ, RZ, R10 ;  /* 0x000000ffff027224 */ /* 0x001fce00078e000a */
.L_x_10:
[----:B------:R-:W-:Y:S01]  /*0250*/  LOP3.LUT R0, R2, 0x3, RZ, 0xc0, !PT ;  /* 0x0000000302007812 */ /* 0x000fe200078ec0ff */
[----:B------:R-:W-:Y:S03]  /*0260*/  BSSY.RECONVERGENT B1, `(.L_x_2) ;  /* 0x0000247000017945 */ /* 0x000fe60003800200 */
[----:B------:R-:W-:-:S04]  /*0270*/  ISETP.NE.U32.AND P0, PT, R0, RZ, PT ;  /* 0x000000ff0000720c */ /* 0x000fc80003f05070 */
[----:B------:R-:W-:-:S13]  /*0280*/  ISETP.NE.AND.EX P0, PT, RZ, RZ, PT, P0 ;  /* 0x000000ffff00720c */ /* 0x000fda0003f05300 */
[----:B0-----:R-:W-:Y:S05]  /*0290*/  @!P0 BRA `(.L_x_3) ;  /* 0x00000024000c8947 */ /* 0x001fea0003800000 */
[----:B------:R-:W0:Y:S01]  /*02a0*/  LDC.64 R8, c[0x4][RZ] ;  /* 0x01000000ff087b82 */ /* 0x000e220000000a00 */
[----:B------:R-:W-:Y:S01]  /*02b0*/  IMAD.MOV.U32 R0, RZ, RZ, RZ ;  /* 0x000000ffff007224 */ /* 0x000fe200078e00ff */
[----:B------:R-:W-:Y:S02]  /*02c0*/  CS2R R4, SRZ ;  /* 0x0000000000047805 */ /* 0x000fe4000001ff00 */
[----:B------:R-:W-:Y:S01]  /*02d0*/  CS2R R6, SRZ ;  /* 0x0000000000067805 */ /* 0x000fe2000001ff00 */
[----:B------:R-:W-:Y:S02]  /*02e0*/  IMAD.MOV.U32 R3, RZ, RZ, RZ ;  /* 0x000000ffff037224 */ /* 0x000fe400078e00ff */
[----:B0-----:R-:W-:-:S07]  /*02f0*/  IMAD.WIDE.U32 R8, R11, 0xc80, R8 ;  /* 0x00000c800b087825 */ /* 0x001fce00078e0008 */
.L_x_5:
[----:B------:R-:W-:-:S06]  /*0300*/  IMAD R12, R0, 0x4, R1 ;  /* 0x00000004000c7824 */ /* 0x000fcc00078e0201 */
[----:B------:R-:W5:Y:S01]  /*0310*/  LDL R12, [R12+0x4] ;  /* 0x000004000c0c7983 */ /* 0x000f620000100800 */
[----:B------:R-:W-:-:S05]  /*0320*/  UMOV UR4, URZ ;  /* 0x000000ff00047c82 */ /* 0x000fca0008000000 */
.L_x_4:
[----:B-----5:R-:W-:Y:S01]  /*0330*/  SHF.R.U32.HI R22, RZ, UR4, R12 ;  /* 0x00000004ff167c19 */ /* 0x020fe2000801160c */
[----:B------:R-:W-:-:S03]  /*0340*/  IMAD.SHL.U32 R14, R0, 0x20, RZ ;  /* 0x00000020000e7824 */ /* 0x000fc600078e00ff */
[----:B------:R-:W-:Y:S01]  /*0350*/  LOP3.LUT R15, R22, 0x1, RZ, 0xc0, !PT ;  /* 0x00000001160f7812 */ /* 0x000fe200078ec0ff */
[----:B------:R-:W-:-:S03]  /*0360*/  VIADD R14, R14, UR4 ;  /* 0x000000040e0e7c36 */ /* 0x000fc60008000000 */
[----:B------:R-:W-:Y:S01]  /*0370*/  ISETP.NE.U32.AND P0, PT, R15, 0x1, PT ;  /* 0x000000010f00780c */ /* 0x000fe20003f05070 */
[----:B------:R-:W-:-:S03]  /*0380*/  IMAD R15, R14, 0x5, RZ ;  /* 0x000000050e0f7824 */ /* 0x000fc600078e02ff */
[----:B------:R-:W-:Y:S01]  /*0390*/  R2P PR, R22, 0x7e ;  /* 0x0000007e16007804 */ /* 0x000fe20000000000 */
[----:B------:R-:W-:-:S08]  /*03a0*/  IMAD.WIDE.U32 R14, R15, 0x4, R8 ;  /* 0x000000040f0e7825 */ /* 0x000fd000078e0008 */
[----:B------:R-:W2:Y:S04]  /*03b0*/  @!P0 LDG.E R16, desc[UR6][R14.64+0x10] ;  /* 0x000010060e108981 */ /* 0x000ea8000c1e1900 */
[----:B------:R-:W3:Y:S04]  /*03c0*/  @P1 LDG.E R18, desc[UR6][R14.64+0x24] ;  /* 0x000024060e121981 */ /* 0x000ee8000c1e1900 */
[----:B------:R-:W4:Y:S04]  /*03d0*/  @P2 LDG.E R20, desc[UR6][R14.64+0x38] ;  /* 0x000038060e142981 */ /* 0x000f28000c1e1900 */
[----:B------:R-:W4:Y:S04]  /*03e0*/  @P3 LDG.E R24, desc[UR6][R14.64+0x4c] ;  /* 0x00004c060e183981 */ /* 0x000f28000c1e1900 */
[----:B------:R-:W4:Y:S04]  /*03f0*/  @P4 LDG.E R26, desc[UR6][R14.64+0x60] ;  /* 0x000060060e1a4981 */ /* 0x000f28000c1e1900 */
[----:B------:R-:W4:Y:S04]  /*0400*/  @!P0 LDG.E R17, desc[UR6][R14.64+0x4] ;  /* 0x000004060e118981 */ /* 0x000f28000c1e1900 */
[----:B------:R-:W4:Y:S04]  /*0410*/  @!P0 LDG.E R19, desc[UR6][R14.64+0xc] ;  /* 0x00000c060e138981 */ /* 0x000f28000c1e1900 */
[----:B------:R-:W4:Y:S04]  /*0420*/  @P1 LDG.E R21, desc[UR6][R14.64+0x18] ;  /* 0x000018060e151981 */ /* 0x000f28000c1e1900 */
[----:B------:R-:W4:Y:S04]  /*0430*/  @P3 LDG.E R23, desc[UR6][R14.64+0x40] ;  /* 0x000040060e173981 */ /* 0x000f28000c1e1900 */
[----:B------:R-:W4:Y:S04]  /*0440*/  @P5 LDG.E R25, desc[UR6][R14.64+0x70] ;  /* 0x000070060e195981 */ /* 0x000f28000c1e1900 */
[----:B------:R-:W4:Y:S01]  /*0450*/  @P6 LDG.E R28, desc[UR6][R14.64+0x88] ;  /* 0x000088060e1c6981 */ /* 0x000f22000c1e1900 */
[----:B--2---:R-:W-:-:S03]  /*0460*/  @!P0 LOP3.LUT R5, R5, R16, RZ, 0x3c, !PT ;  /* 0x0000001005058212 */ /* 0x004fc600078e3cff */
[----:B------:R-:W2:Y:S01]  /*0470*/  @!P0 LDG.E R16, desc[UR6][R14.64] ;  /* 0x000000060e108981 */ /* 0x000ea2000c1e1900 */
[----:B---3--:R-:W-:-:S03]  /*0480*/  @P1 LOP3.LUT R5, R5, R18, RZ, 0x3c, !PT ;  /* 0x0000001205051212 */ /* 0x008fc600078e3cff */
[----:B------:R-:W3:Y:S01]  /*0490*/  @!P0 LDG.E R18, desc[UR6][R14.64+0x8] ;  /* 0x000008060e128981 */ /* 0x000ee2000c1e1900 */
[----:B----4-:R-:W-:-:S03]  /*04a0*/  @P2 LOP3.LUT R5, R5, R20, RZ, 0x3c, !PT ;  /* 0x0000001405052212 */ /* 0x010fc600078e3cff */
[----:B------:R-:W4:Y:S01]  /*04b0*/  @P1 LDG.E R20, desc[UR6][R14.64+0x14] ;  /* 0x000014060e141981 */ /* 0x000f22000c1e1900 */
[----:B------:R-:W-:-:S03]  /*04c0*/  @P3 LOP3.LUT R5, R5, R24, RZ, 0x3c, !PT ;  /* 0x0000001805053212 */ /* 0x000fc600078e3cff */
[----:B------:R-:W4:Y:S01]  /*04d0*/  @P5 LDG.E R24, desc[UR6][R14.64+0x74] ;  /* 0x000074060e185981 */ /* 0x000f22000c1e1900 */
[----:B------:R-:W-:-:S03]  /*04e0*/  @P4 LOP3.LUT R5, R5, R26, RZ, 0x3c, !PT ;  /* 0x0000001a05054212 */ /* 0x000fc600078e3cff */
[----:B------:R-:W4:Y:S01]  /*04f0*/  @P3 LDG.E R26, desc[UR6][R14.64+0x44] ;  /* 0x000044060e1a3981 */ /* 0x000f22000c1e1900 */
[----:B------:R-:W-:-:S03]  /*0500*/  @!P0 LOP3.LUT R6, R6, R17, RZ, 0x3c, !PT ;  /* 0x0000001106068212 */ /* 0x000fc600078e3cff */
[----:B------:R-:W4:Y:S01]  /*0510*/  @P1 LDG.E R17, desc[UR6][R14.64+0x20] ;  /* 0x000020060e111981 */ /* 0x000f22000c1e1900 */
[----:B------:R-:W-:-:S03]  /*0520*/  @!P0 LOP3.LUT R4, R4, R19, RZ, 0x3c, !PT ;  /* 0x0000001304048212 */ /* 0x000fc600078e3cff */
[----:B------:R-:W4:Y:S01]  /*0530*/  @P2 LDG.E R19, desc[UR6][R14.64+0x2c] ;  /* 0x00002c060e132981 */ /* 0x000f22000c1e1900 */
[----:B------:R-:W-:-:S03]  /*0540*/  @P1 LOP3.LUT R6, R6, R21, RZ, 0x3c, !PT ;  /* 0x0000001506061212 */ /* 0x000fc600078e3cff */
[----:B------:R-:W4:Y:S01]  /*0550*/  @P2 LDG.E R21, desc[UR6][R14.64+0x34] ;  /* 0x000034060e152981 */ /* 0x000f22000c1e1900 */
[----:B--2---:R-:W-:-:S03]  /*0560*/  @!P0 LOP3.LUT R3, R3, R16, RZ, 0x3c, !PT ;  /* 0x0000001003038212 */ /* 0x004fc600078e3cff */
[----:B------:R-:W2:Y:S01]  /*0570*/  @P1 LDG.E R16, desc[UR6][R14.64+0x1c] ;  /* 0x00001c060e101981 */ /* 0x000ea2000c1e1900 */
[----:B---3--:R-:W-:-:S03]  /*0580*/  @!P0 LOP3.LUT R7, R7, R18, RZ, 0x3c, !PT ;  /* 0x0000001207078212 */ /* 0x008fc600078e3cff */
[----:B------:R-:W3:Y:S01]  /*0590*/  @P2 LDG.E R18, desc[UR6][R14.64+0x28] ;  /* 0x000028060e122981 */ /* 0x000ee2000c1e1900 */
[----:B----4-:R-:W-:-:S03]  /*05a0*/  @P1 LOP3.LUT R3, R3, R20, RZ, 0x3c, !PT ;  /* 0x0000001403031212 */ /* 0x010fc600078e3cff */
[----:B------:R-:W4:Y:S01]  /*05b0*/  @P2 LDG.E R20, desc[UR6][R14.64+0x30] ;  /* 0x000030060e142981 */ /* 0x000f22000c1e1900 */
[----:B------:R-:W-:-:S03]  /*05c0*/  @P5 LOP3.LUT R5, R5, R24, RZ, 0x3c, !PT ;  /* 0x0000001805055212 */ /* 0x000fc600078e3cff */
[----:B------:R-:W4:Y:S01]  /*05d0*/  @P3 LDG.E R24, desc[UR6][R14.64+0x3c] ;  /* 0x00003c060e183981 */ /* 0x000f22000c1e1900 */
[----:B------:R-:W-:-:S03]  /*05e0*/  @P1 LOP3.LUT R4, R4, R17, RZ, 0x3c, !PT ;  /* 0x0000001104041212 */ /* 0x000fc600078e3cff */
[----:B------:R-:W4:Y:S01]  /*05f0*/  @P3 LDG.E R17, desc[UR6][R14.64+0x48] ;  /* 0x000048060e113981 */ /* 0x000f22000c1e1900 */
[----:B------:R-:W-:-:S03]  /*0600*/  @P2 LOP3.LUT R6, R6, R19, RZ, 0x3c, !PT ;  /* 0x0000001306062212 */ /* 0x000fc600078e3cff */
[----:B------:R-:W4:Y:S01]  /*0610*/  @P4 LDG.E R19, desc[UR6][R14.64+0x54] ;  /* 0x000054060e134981 */ /* 0x000f22000c1e1900 */
[----:B------:R-:W-:Y:S02]  /*0620*/  @P2 LOP3.LUT R4, R4, R21, RZ, 0x3c, !PT ;  /* 0x0000001504042212 */ /* 0x000fe400078e3cff */
[----:B------:R-:W-:Y:S01]  /*0630*/  @P3 LOP3.LUT R6, R6, R23, RZ, 0x3c, !PT ;  /* 0x0000001706063212 */ /* 0x000fe200078e3cff */
[----:B------:R-:W4:Y:S04]  /*0640*/  @P4 LDG.E R21, desc[UR6][R14.64+0x5c] ;  /* 0x00005c060e154981 */ /* 0x000f28000c1e1900 */
[----:B------:R-:W4:Y:S01]  /*0650*/  @P5 LDG.E R23, desc[UR6][R14.64+0x68] ;  /* 0x000068060e175981 */ /* 0x000f22000c1e1900 */
[----:B--2---:R-:W-:-:S03]  /*0660*/  @P1 LOP3.LUT R7, R7, R16, RZ, 0x3c, !PT ;  /* 0x0000001007071212 */ /* 0x004fc600078e3cff */
[----:B------:R-:W2:Y:S01]  /*0670*/  @P4 LDG.E R16, desc[UR6][R14.64+0x50] ;  /* 0x000050060e104981 */ /* 0x000ea2000c1e1900 */
[----:B---3--:R-:W-:-:S03]  /*0680*/  @P2 LOP3.LUT R3, R3, R18, RZ, 0x3c, !PT ;  /* 0x0000001203032212 */ /* 0x008fc600078e3cff */
[----:B------:R-:W3:Y:S01]  /*0690*/  @P4 LDG.E R18, desc[UR6][R14.64+0x58] ;  /* 0x000058060e124981 */ /* 0x000ee2000c1e1900 */
[----:B----4-:R-:W-:-:S03]  /*06a0*/  @P2 LOP3.LUT R7, R7, R20, RZ, 0x3c, !PT ;  /* 0x0000001407072212 */ /* 0x010fc600078e3cff */
[----:B------:R-:W4:Y:S01]  /*06b0*/  @P5 LDG.E R20, desc[UR6][R14.64+0x64] ;  /* 0x000064060e145981 */ /* 0x000f22000c1e1900 */
[----:B------:R-:W-:-:S03]  /*06c0*/  @P3 LOP3.LUT R3, R3, R24, RZ, 0x3c, !PT ;  /* 0x0000001803033212 */ /* 0x000fc600078e3cff */
[----:B------:R-:W4:Y:S01]  /*06d0*/  @P5 LDG.E R24, desc[UR6][R14.64+0x6c] ;  /* 0x00006c060e185981 */ /* 0x000f22000c1e1900 */
[----:B------:R-:W-:Y:S02]  /*06e0*/  LOP3.LUT P0, RZ, R22, 0x80, RZ, 0xc0, !PT ;  /* 0x0000008016ff7812 */ /* 0x000fe4000780c0ff */
[----:B------:R-:W-:Y:S02]  /*06f0*/  @P3 LOP3.LUT R7, R7, R26, RZ, 0x3c, !PT ;  /* 0x0000001a07073212 */ /* 0x000fe400078e3cff */
[----:B------:R-:W-:Y:S02]  /*0700*/  @P3 LOP3.LUT R4, R4, R17, RZ, 0x3c, !PT ;  /* 0x0000001104043212 */ /* 0x000fe400078e3cff */
[----:B------:R-:W4:Y:S01]  /*0710*/  @P6 LDG.E R17, desc[UR6][R14.64+0x7c] ;  /* 0x00007c060e116981 */ /* 0x000f22000c1e1900 */
[----:B------:R-:W-:-:S03]  /*0720*/  @P4 LOP3.LUT R6, R6, R19, RZ, 0x3c, !PT ;  /* 0x0000001306064212 */ /* 0x000fc600078e3cff */
[----:B------:R-:W4:Y:S01]  /*0730*/  @P6 LDG.E R19, desc[UR6][R14.64+0x84] ;  /* 0x000084060e136981 */ /* 0x000f22000c1e1900 */
[----:B------:R-:W-:-:S03]  /*0740*/  @P4 LOP3.LUT R4, R4, R21, RZ, 0x3c, !PT ;  /* 0x0000001504044212 */ /* 0x000fc600078e3cff */
[----:B------:R-:W4:Y:S01]  /*0750*/  @P0 LDG.E R26, desc[UR6][R14.64+0x9c] ;  /* 0x00009c060e1a0981 */ /* 0x000f22000c1e1900 */
[----:B------:R-:W-:-:S03]  /*0760*/  @P5 LOP3.LUT R6, R6, R23, RZ, 0x3c, !PT ;  /* 0x0000001706065212 */ /* 0x000fc600078e3cff */
        /* <DEDUP_REMOVED lines=10> */
[----:B------:R-:W-:Y:S02]  /*0810*/  @P5 LOP3.LUT R4, R4, R25, RZ, 0x3c, !PT ;  /* 0x0000001904045212 */ /* 0x000fe400078e3cff */
[----:B------:R-:W-:Y:S02]  /*0820*/  @P6 LOP3.LUT R5, R5, R28, RZ, 0x3c, !PT ;  /* 0x0000001c05056212 */ /* 0x000fe400078e3cff */
[----:B------:R-:W-:Y:S02]  /*0830*/  @P6 LOP3.LUT R6, R6, R17, RZ, 0x3c, !PT ;  /* 0x0000001106066212 */ /* 0x000fe400078e3cff */
[----:B------:R-:W-:Y:S02]  /*0840*/  @P6 LOP3.LUT R4, R4, R19, RZ, 0x3c, !PT ;  /* 0x0000001304046212 */ /* 0x000fe400078e3cff */
[----:B------:R-:W-:Y:S02]  /*0850*/  @P0 LOP3.LUT R5, R5, R26, RZ, 0x3c, !PT ;  /* 0x0000001a05050212 */ /* 0x000fe400078e3cff */
[----:B------:R-:W-:-:S02]  /*0860*/  @P0 LOP3.LUT R6, R6, R21, RZ, 0x3c, !PT ;  /* 0x0000001506060212 */ /* 0x000fc400078e3cff */
[----:B------:R-:W-:Y:S02]  /*0870*/  @P0 LOP3.LUT R4, R4, R23, RZ, 0x3c, !PT ;  /* 0x0000001704040212 */ /* 0x000fe400078e3cff */
[----:B--2---:R-:W-:Y:S02]  /*0880*/  @P6 LOP3.LUT R3, R3, R16, RZ, 0x3c, !PT ;  /* 0x0000001003036212 */ /* 0x004fe400078e3cff */
[----:B---3--:R-:W-:Y:S02]  /*0890*/  @P6 LOP3.LUT R7, R7, R18, RZ, 0x3c, !PT ;  /* 0x0000001207076212 */ /* 0x008fe400078e3cff */
[----:B----4-:R-:W-:Y:S02]  /*08a0*/  @P0 LOP3.LUT R3, R3, R20, RZ, 0x3c, !PT ;  /* 0x0000001403030212 */ /* 0x010fe400078e3cff */
[----:B------:R-:W-:Y:S02]  /*08b0*/  @P0 LOP3.LUT R7, R7, R24, RZ, 0x3c, !PT ;  /* 0x0000001807070212 */ /* 0x000fe400078e3cff */
[----:B------:R-:W-:-:S13]  /*08c0*/  R2P PR, R22.B1, 0x7f ;  /* 0x0000007f16007804 */ /* 0x000fda0000001000 */
[----:B------:R-:W2:Y:S04]  /*08d0*/  @P0 LDG.E R18, desc[UR6][R14.64+0xa0] ;  /* 0x0000a0060e120981 */ /* 0x000ea8000c1e1900 */
[----:B------:R-:W3:Y:S04]  /*08e0*/  @P0 LDG.E R19, desc[UR6][R14.64+0xa4] ;  /* 0x0000a4060e130981 */ /* 0x000ee8000c1e1900 */
[----:B------:R-:W4:Y:S04]  /*08f0*/  @P0 LDG.E R20, desc[UR6][R14.64+0xa8] ;  /* 0x0000a8060e140981 */ /* 0x000f28000c1e1900 */
[----:B------:R-:W4:Y:S04]  /*0900*/  @P0 LDG.E R21, desc[UR6][R14.64+0xac] ;  /* 0x0000ac060e150981 */ /* 0x000f28000c1e1900 */
[----:B------:R-:W4:Y:S04]  /*0910*/  @P0 LDG.E R24, desc[UR6][R14.64+0xb0] ;  /* 0x0000b0060e180981 */ /* 0x000f28000c1e1900 */
[----:B------:R-:W4:Y:S04]  /*0920*/  @P1 LDG.E R16, desc[UR6][R14.64+0xbc] ;  /* 0x0000bc060e101981 */ /* 0x000f28000c1e1900 */
[----:B------:R-:W4:Y:S04]  /*0930*/  @P1 LDG.E R26, desc[UR6][R14.64+0xb4] ;  /* 0x0000b4060e1a1981 */ /* 0x000f28000c1e1900 */
        /* <DEDUP_REMOVED lines=11> */
[----:B------:R-:W-:Y:S01]  /*09f0*/  LOP3.LUT P0, RZ, R22, 0x8000, RZ, 0xc0, !PT ;  /* 0x0000800016ff7812 */ /* 0x000fe2000780c0ff */
[----:B------:R-:W4:Y:S01]  /*0a00*/  @P2 LDG.E R24, desc[UR6][R14.64+0xd8] ;  /* 0x0000d8060e182981 */ /* 0x000f22000c1e1900 */
[----:B------:R-:W-:-:S03]  /*0a10*/  @P1 LOP3.LUT R7, R7, R16, RZ, 0x3c, !PT ;  /* 0x0000001007071212 */ /* 0x000fc600078e3cff */
[----:B------:R-:W4:Y:S01]  /*0a20*/  @P2 LDG.E R22, desc[UR6][R14.64+0xd0] ;  /* 0x0000d0060e162981 */ /* 0x000f22000c1e1900 */
[----:B------:R-:W-:-:S03]  /*0a30*/  @P1 LOP3.LUT R3, R3, R26, RZ, 0x3c, !PT ;  /* 0x0000001a03031212 */ /* 0x000fc600078e3cff */
[----:B------:R-:W4:Y:S01]  /*0a40*/  @P3 LDG.E R16, desc[UR6][R14.64+0xe4] ;  /* 0x0000e4060e103981 */ /* 0x000f22000c1e1900 */
[----:B------:R-:W-:-:S03]  /*0a50*/  @P1 LOP3.LUT R6, R6, R23, RZ, 0x3c, !PT ;  /* 0x0000001706061212 */ /* 0x000fc600078e3cff */
[----:B------:R-:W4:Y:S01]  /*0a60*/  @P3 LDG.E R26, desc[UR6][R14.64+0xdc] ;  /* 0x0000dc060e1a3981 */ /* 0x000f22000c1e1900 */
[----:B------:R-:W-:-:S03]  /*0a70*/  @P1 LOP3.LUT R4, R4, R17, RZ, 0x3c, !PT ;  /* 0x0000001104041212 */ /* 0x000fc600078e3cff */
        /* <DEDUP_REMOVED lines=43> */
[----:B------:R-:W-:-:S04]  /*0d30*/  UIADD3 UR4, UPT, UPT, UR4, 0x10, URZ ;  /* 0x0000001004047890 */ /* 0x000fc8000fffe0ff */
[----:B------:R-:W-:Y:S01]  /*0d40*/  UISETP.NE.AND UP0, UPT, UR4, 0x20, UPT ;  /* 0x000000200400788c */ /* 0x000fe2000bf05270 */
[----:B--2---:R-:W-:Y:S02]  /*0d50*/  @P5 LOP3.LUT R5, R5, R18, RZ, 0x3c, !PT ;  /* 0x0000001205055212 */ /* 0x004fe400078e3cff */
[----:B---3--:R-:W-:Y:S02]  /*0d60*/  @P6 LOP3.LUT R6, R6, R19, RZ, 0x3c, !PT ;  /* 0x0000001306066212 */ /* 0x008fe400078e3cff */
[----:B----4-:R-:W-:Y:S02]  /*0d70*/  @P6 LOP3.LUT R3, R3, R20, RZ, 0x3c, !PT ;  /* 0x0000001403036212 */ /* 0x010fe400078e3cff */
[----:B------:R-:W-:Y:S02]  /*0d80*/  @P6 LOP3.LUT R4, R4, R21, RZ, 0x3c, !PT ;  /* 0x0000001504046212 */ /* 0x000fe400078e3cff */
[----:B------:R-:W-:Y:S02]  /*0d90*/  @P6 LOP3.LUT R7, R7, R22, RZ, 0x3c, !PT ;  /* 0x0000001607076212 */ /* 0x000fe400078e3cff */
[----:B------:R-:W-:-:S02]  /*0da0*/  @P6 LOP3.LUT R5, R5, R16, RZ, 0x3c, !PT ;  /* 0x0000001005056212 */ /* 0x000fc400078e3cff */
[----:B------:R-:W-:Y:S02]  /*0db0*/  @P0 LOP3.LUT R3, R3, R24, RZ, 0x3c, !PT ;  /* 0x0000001803030212 */ /* 0x000fe400078e3cff */
[----:B------:R-:W-:Y:S02]  /*0dc0*/  @P0 LOP3.LUT R5, R5, R28, RZ, 0x3c, !PT ;  /* 0x0000001c05050212 */ /* 0x000fe400078e3cff */
[----:B------:R-:W-:Y:S02]  /*0dd0*/  @P0 LOP3.LUT R7, R7, R26, RZ, 0x3c, !PT ;  /* 0x0000001a07070212 */ /* 0x000fe400078e3cff */
[----:B------:R-:W-:Y:S02]  /*0de0*/  @P0 LOP3.LUT R4, R4, R23, RZ, 0x3c, !PT ;  /* 0x0000001704040212 */ /* 0x000fe400078e3cff */
[----:B------:R-:W-:Y:S01]  /*0df0*/  @P0 LOP3.LUT R6, R6, R17, RZ, 0x3c, !PT ;  /* 0x0000001106060212 */ /* 0x000fe200078e3cff */
[----:B------:R-:W-:Y:S06]  /*0e00*/  BRA.U UP0, `(.L_x_4) ;  /* 0xfffffff500487547 */ /* 0x000fec000b83ffff */
[----:B------:R-:W-:-:S05]  /*0e10*/  VIADD R0, R0, 0x1 ;  /* 0x0000000100007836 */ /* 0x000fca0000000000 */
[----:B------:R-:W-:-:S13]  /*0e20*/  ISETP.NE.AND P0, PT, R0, 0x5, PT ;  /* 0x000000050000780c */ /* 0x000fda0003f05270 */
[----:B------:R-:W-:Y:S05]  /*0e30*/  @P0 BRA `(.L_x_5) ;  /* 0xfffffff400300947 */ /* 0x000fea000383ffff */
[----:B------:R-:W-:Y:S01]  /*0e40*/  LOP3.LUT R0, R2, 0x3, RZ, 0xc0, !PT ;  /* 0x0000000302007812 */ /* 0x000fe200078ec0ff */
[----:B------:R0:W-:Y:S03]  /*0e50*/  STL.64 [R1+0x8], R6 ;  /* 0x0000080601007387 */ /* 0x0001e60000100a00 */
[----:B------:R-:W-:Y:S01]  /*0e60*/  ISETP.NE.U32.AND P0, PT, R0, 0x1, PT ;  /* 0x000000010000780c */ /* 0x000fe20003f05070 */
[----:B------:R0:W-:Y:S03]  /*0e70*/  STL.64 [R1+0x10], R4 ;  /* 0x0000100401007387 */ /* 0x0001e60000100a00 */
[----:B------:R-:W-:Y:S01]  /*0e80*/  ISETP.NE.AND.EX P0, PT, RZ, RZ, PT, P0 ;  /* 0x000000ffff00720c */ /* 0x000fe20003f05300 */
[----:B------:R0:W-:-:S12]  /*0e90*/  STL [R1+0x4], R3 ;  /* 0x0000040301007387 */ /* 0x0001d80000100800 */
[----:B0-----:R-:W-:Y:S05]  /*0ea0*/  @!P0 BRA `(.L_x_3) ;  /* 0x0000001800088947 */ /* 0x001fea0003800000 */
[----:B------:R-:W-:Y:S01]  /*0eb0*/  UMOV UR4, URZ ;  /* 0x000000ff00047c82 */ /* 0x000fe20008000000 */
[----:B------:R-:W-:Y:S01]  /*0ec0*/  UMOV UR5, URZ ;  /* 0x000000ff00057c82 */ /* 0x000fe20008000000 */
[----:B------:R-:W-:Y:S02]  /*0ed0*/  IMAD.MOV.U32 R0, RZ, RZ, RZ ;  /* 0x000000ffff007224 */ /* 0x000fe400078e00ff */
[----:B------:R-:W-:Y:S02]  /*0ee0*/  IMAD.MOV.U32 R4, RZ, RZ, RZ ;  /* 0x000000ffff047224 */ /* 0x000fe400078e00ff */
[----:B------:R-:W-:Y:S02]  /*0ef0*/  IMAD.MOV.U32 R7, RZ, RZ, RZ ;  /* 0x000000ffff077224 */ /* 0x000fe400078e00ff */
[----:B------:R-:W-:Y:S02]  /*0f00*/  IMAD.MOV.U32 R3, RZ, RZ, RZ ;  /* 0x000000ffff037224 */ /* 0x000fe400078e00ff */
[----:B------:R-:W-:-:S02]  /*0f10*/  IMAD.U32 R5, RZ, RZ, UR4 ;  /* 0x00000004ff057e24 */ /* 0x000fc4000f8e00ff */
[----:B------:R-:W-:-:S07]  /*0f20*/  IMAD.U32 R6, RZ, RZ, UR5 ;  /* 0x00000005ff067e24 */ /* 0x000fce000f8e00ff */
.L_x_7:
[----:B------:R-:W-:-:S06]  /*0f30*/  IMAD R12, R0, 0x4, R1 ;  /* 0x00000004000c7824 */ /* 0x000fcc00078e0201 */
[----:B------:R-:W5:Y:S01]  /*0f40*/  LDL R12, [R12+0x4] ;  /* 0x000004000c0c7983 */ /* 0x000f620000100800 */
[----:B------:R-:W-:-:S05]  /*0f50*/  UMOV UR4, URZ ;  /* 0x000000ff00047c82 */ /* 0x000fca0008000000 */
.L_x_6:
        /* <DEDUP_REMOVED lines=178> */
[----:B------:R0:W-:Y:S03]  /*1a80*/  STL [R1+0x4], R3 ;  /* 0x0000040301007387 */ /* 0x0001e60000100800 */
[----:B------:R-:W-:Y:S01]  /*1a90*/  ISETP.NE.U32.AND P0, PT, R0, 0x3, PT ;  /* 0x000000030000780c */ /* 0x000fe20003f05070 */
[----:B------:R0:W-:Y:S03]  /*1aa0*/  STL.64 [R1+0x8], R6 ;  /* 0x0000080601007387 */ /* 0x0001e60000100a00 */
[----:B------:R-:W-:Y:S01]  /*1ab0*/  ISETP.NE.AND.EX P0, PT, RZ, RZ, PT, P0 ;  /* 0x000000ffff00720c */ /* 0x000fe20003f05300 */
[----:B------:R0:W-:-:S12]  /*1ac0*/  STL.64 [R1+0x10], R4 ;  /* 0x0000100401007387 */ /* 0x0001d80000100a00 */
[----:B0-----:R-:W-:Y:S05]  /*1ad0*/  @P0 BRA `(.L_x_3) ;  /* 0x0000000800fc0947 */ /* 0x001fea0003800000 */
        /* <DEDUP_REMOVED lines=8> */
.L_x_9:
[----:B------:R-:W-:-:S06]  /*1b60*/  IMAD R12, R0, 0x4, R1 ;  /* 0x00000004000c7824 */ /* 0x000fcc00078e0201 */
[----:B------:R-:W5:Y:S01]  /*1b70*/  LDL R12, [R12+0x4] ;  /* 0x000004000c0c7983 */ /* 0x000f620000100800 */
[----:B------:R-:W-:-:S05]  /*1b80*/  UMOV UR4, URZ ;  /* 0x000000ff00047c82 */ /* 0x000fca0008000000 */
.L_x_8:
        /* <DEDUP_REMOVED lines=177> */
[----:B------:R0:W-:Y:S04]  /*26a0*/  STL [R1+0x4], R3 ;  /* 0x0000040301007387 */ /* 0x0001e80000100800 */
[----:B------:R0:W-:Y:S04]  /*26b0*/  STL.64 [R1+0x8], R6 ;  /* 0x0000080601007387 */ /* 0x0001e80000100a00 */
[----:B------:R0:W-:Y:S02]  /*26c0*/  STL.64 [R1+0x10], R4 ;  /* 0x0000100401007387 */ /* 0x0001e40000100a00 */
.L_x_3:
[----:B------:R-:W-:Y:S05]  /*26d0*/  BSYNC.RECONVERGENT B1 ;  /* 0x0000000000017941 */ /* 0x000fea0003800200 */
.L_x_2:
[C---:B------:R-:W-:Y:S01]  /*26e0*/  ISETP.GT.U32.AND P0, PT, R2.reuse, 0x3, PT ;  /* 0x000000030200780c */ /* 0x040fe20003f04070 */
[----:B------:R-:W-:Y:S01]  /*26f0*/  VIADD R11, R11, 0x1 ;  /* 0x000000010b0b7836 */ /* 0x000fe20000000000 */
[--C-:B------:R-:W-:Y:S02]  /*2700*/  SHF.R.U64 R2, R2, 0x2, R13.reuse ;  /* 0x0000000202027819 */ /* 0x100fe4000000120d */
[----:B------:R-:W-:Y:S02]  /*2710*/  ISETP.GT.U32.AND.EX P0, PT, R13, RZ, PT, P0 ;  /* 0x000000ff0d00720c */ /* 0x000fe40003f04100 */
[----:B------:R-:W-:-:S11]  /*2720*/  SHF.R.U32.HI R13, RZ, 0x2, R13 ;  /* 0x00000002ff0d7819 */ /* 0x000fd6000001160d */
[----:B------:R-:W-:Y:S05]  /*2730*/  @P0 BRA `(.L_x_10) ;  /* 0xffffffd800c40947 */ /* 0x000fea000383ffff */
.L_x_1:
[----:B------:R-:W-:Y:S05]  /*2740*/  BSYNC.RECONVERGENT B0 ;  /* 0x0000000000007941 */ /* 0x000fea0003800200 */
.L_x_0:
[----:B------:R-:W1:Y:S01]  /*2750*/  LDC.64 R8, c[0x0][0x398] ;  /* 0x0000e600ff087b82 */ /* 0x000e620000000a00 */
[----:B------:R-:W-:Y:S01]  /*2760*/  SHF.R.U32.HI R0, RZ, 0x2, R3 ;  /* 0x00000002ff007819 */ /* 0x000fe20000011603 */
[----:B------:R-:W2:Y:S01]  /*2770*/  LDCU.128 UR8, c[0x0][0x380] ;  /* 0x00007000ff0877ac */ /* 0x000ea20008000c00 */
[----:B0-----:R-:W-:Y:S02]  /*2780*/  SHF.R.U32.HI R7, RZ, 0x2, R6 ;  /* 0x00000002ff077819 */ /* 0x001fe40000011606 */
[----:B------:R-:W-:Y:S01]  /*2790*/  LOP3.LUT R0, R0, R3, RZ, 0x3c, !PT ;  /* 0x0000000300007212 */ /* 0x000fe200078e3cff */
[----:B------:R-:W-:Y:S01]  /*27a0*/  IMAD.SHL.U32 R3, R5, 0x10, RZ ;  /* 0x0000001005037824 */ /* 0x000fe200078e00ff */
[----:B------:R-:W-:-:S03]  /*27b0*/  LOP3.LUT R7, R7, R6, RZ, 0x3c, !PT ;  /* 0x0000000607077212 */ /* 0x000fc600078e3cff */
[----:B------:R-:W-:-:S05]  /*27c0*/  IMAD.SHL.U32 R2, R0, 0x2, RZ ;  /* 0x0000000200027824 */ /* 0x000fca00078e00ff */
[----:B------:R-:W-:Y:S01]  /*27d0*/  LOP3.LUT R2, R0, R2, R3, 0x96, !PT ;  /* 0x0000000200027212 */ /* 0x000fe200078e9603 */
[----:B------:R-:W-:-:S03]  /*27e0*/  IMAD.SHL.U32 R3, R7, 0x2, RZ ;  /* 0x0000000207037824 */ /* 0x000fc600078e00ff */
[----:B------:R-:W-:Y:S02]  /*27f0*/  LOP3.LUT R2, R2, R5, RZ, 0x3c, !PT ;  /* 0x0000000502027212 */ /* 0x000fe400078e3cff */
[----:B-1----:R-:W-:-:S03]  /*2800*/  LOP3.LUT R8, R8, 0xaad26b49, RZ, 0x3c, !PT ;  /* 0xaad26b4908087812 */ /* 0x002fc600078e3cff */
[----:B------:R-:W-:Y:S01]  /*2810*/  IMAD.SHL.U32 R0, R2, 0x10, RZ ;  /* 0x0000001002007824 */ /* 0x000fe200078e00ff */
[----:B------:R-:W-:Y:S01]  /*2820*/  LOP3.LUT R9, R9, 0xf7dcefdd, RZ, 0x3c, !PT ;  /* 0xf7dcefdd09097812 */ /* 0x000fe200078e3cff */
[----:B------:R-:W-:-:S03]  /*2830*/  IMAD R8, R8, 0x4182bed5, RZ ;  /* 0x4182bed508087824 */ /* 0x000fc600078e02ff */
[----:B------:R-:W-:Y:S01]  /*2840*/  LOP3.LUT R3, R7, R3, R0, 0x96, !PT ;  /* 0x0000000307037212 */ /* 0x000fe200078e9600 */
[----:B------:R-:W-:Y:S02]  /*2850*/  IMAD R9, R9, -0x658354e5, RZ ;  /* 0x9a7cab1b09097824 */ /* 0x000fe400078e02ff */
[----:B------:R-:W-:Y:S01]  /*2860*/  IMAD.SHL.U32 R7, R10, 0x4, RZ ;  /* 0x000000040a077824 */ /* 0x000fe200078e00ff */
[----:B------:R-:W-:Y:S02]  /*2870*/  LOP3.LUT R3, R3, R2, RZ, 0x3c, !PT ;  /* 0x0000000203037212 */ /* 0x000fe400078e3cff */
[----:B------:R-:W-:Y:S02]  /*2880*/  IADD3 R8, PT, PT, R8, 0x64f0c9, R9 ;  /* 0x0064f0c908087810 */ /* 0x000fe40007ffe009 */
[----:B------:R-:W-:Y:S02]  /*2890*/  SHF.R.S32.HI R9, RZ, 0x1f, R10 ;  /* 0x0000001fff097819 */ /* 0x000fe4000001140a */
[----:B------:R-:W-:-:S02]  /*28a0*/  IADD3 R2, PT, PT, R8, 0x587c5, R2 ;  /* 0x000587c508027810 */ /* 0x000fc40007ffe002 */
[----:B------:R-:W-:Y:S02]  /*28b0*/  IADD3 R5, PT, PT, R8, 0xb0f8a, R3 ;  /* 0x000b0f8a08057810 */ /* 0x000fe40007ffe003 */
[----:B------:R-:W-:Y:S01]  /*28c0*/  SHF.L.U64.HI R10, R10, 0x2, R9 ;  /* 0x000000020a0a7819 */ /* 0x000fe20000010209 */
[----:B------:R-:W-:-:S04]  /*28d0*/  IMAD.HI.U32 R0, R2, 0x10624dd3, RZ ;  /* 0x10624dd302007827 */ /* 0x000fc800078e00ff */
[----:B------:R-:W-:Y:S01]  /*28e0*/  IMAD.HI.U32 R4, R5, 0x10624dd3, RZ ;  /* 0x10624dd305047827 */ /* 0x000fe200078e00ff */
[----:B------:R-:W-:-:S04]  /*28f0*/  SHF.R.U32.HI R3, RZ, 0x6, R0 ;  /* 0x00000006ff037819 */ /* 0x000fc80000011600 */
[----:B------:R-:W-:Y:S01]  /*2900*/  SHF.R.U32.HI R6, RZ, 0x6, R4 ;  /* 0x00000006ff067819 */ /* 0x000fe20000011604 */
[----:B------:R-:W-:Y:S01]  /*2910*/  IMAD R0, R3, -0x3e8, R2 ;  /* 0xfffffc1803007824 */ /* 0x000fe200078e0202 */
[C---:B--2---:R-:W-:Y:S02]  /*2920*/  IADD3 R2, P0, PT, R7.reuse, UR8, RZ ;  /* 0x0000000807027c10 */ /* 0x044fe4000ff1e0ff */
[----:B------:R-:W-:Y:S01]  /*2930*/  IADD3 R4, P1, PT, R7, UR10, RZ ;  /* 0x0000000a07047c10 */ /* 0x000fe2000ff3e0ff */
[----:B------:R-:W-:Y:S01]  /*2940*/  IMAD R6, R6, -0x3e8, R5 ;  /* 0xfffffc1806067824 */ /* 0x000fe200078e0205 */
[----:B------:R-:W-:Y:S01]  /*2950*/  IADD3.X R3, PT, PT, R10, UR9, RZ, P0, !PT ;  /* 0x000000090a037c10 */ /* 0x000fe200087fe4ff */
[----:B------:R-:W-:Y:S01]  /*2960*/  VIADD R7, R0, 0x1 ;  /* 0x0000000100077836 */ /* 0x000fe20000000000 */
[----:B------:R-:W-:Y:S01]  /*2970*/  IADD3.X R5, PT, PT, R10, UR11, RZ, P1, !PT ;  /* 0x0000000b0a057c10 */ /* 0x000fe20008ffe4ff */
[----:B------:R-:W-:-:S03]  /*2980*/  VIADD R9, R6, 0x1 ;  /* 0x0000000106097836 */ /* 0x000fc60000000000 */
[----:B------:R-:W-:Y:S04]  /*2990*/  STG.E desc[UR6][R2.64], R7 ;  /* 0x0000000702007986 */ /* 0x000fe8000c101906 */
[----:B------:R-:W-:Y:S01]  /*29a0*/  STG.E desc[UR6][R4.64], R9 ;  /* 0x0000000904007986 */ /* 0x000fe2000c101906 */
[----:B------:R-:W-:Y:S05]  /*29b0*/  EXIT ;  /* 0x000000000000794d */ /* 0x000fea0003800000 */
.L_x_11:
[----:B------:R-:W-:-:S00]  /*29c0*/  BRA `(.L_x_11) ;  /* 0xfffffffc00fc7947 */ /* 0x000fc0000383ffff */
[----:B------:R-:W-:-:S00]  /*29d0*/  NOP ;  /* 0x0000000000007918 */ /* 0x000fc00000000000 */
        /* <DEDUP_REMOVED lines=10> */
.L_x_20:


//--------------------- .text._Z13Tiled_mat_mulPiPKiS1_i --------------------------
	.section	.text._Z13Tiled_mat_mulPiPKiS1_i,"ax",@progbits
	.align	128
        .global         _Z13Tiled_mat_mulPiPKiS1_i
        .type           _Z13Tiled_mat_mulPiPKiS1_i,@function
        .size           _Z13Tiled_mat_mulPiPKiS1_i,(.L_x_21 - _Z13Tiled_mat_mulPiPKiS1_i)
        .other          _Z13Tiled_mat_mulPiPKiS1_i,@"STO_CUDA_ENTRY STV_DEFAULT"
_Z13Tiled_mat_mulPiPKiS1_i:
.text._Z13Tiled_mat_mulPiPKiS1_i:
[----:B------:R-:W-:Y:S01]  /*0000*/  LDC R1, c[0x0][0x37c] ;  /* 0x0000df00ff017b82 */ /* 0x000fe20000000800 */
[----:B------:R-:W0:Y:S01]  /*0010*/  LDCU UR4, c[0x0][0x398] ;  /* 0x00007300ff0477ac */ /* 0x000e220008000800 */
[----:B------:R-:W1:Y:S01]  /*0020*/  S2R R20, SR_CTAID.Y ;  /* 0x0000000000147919 */ /* 0x000e620000002600 */
[----:B------:R-:W-:Y:S01]  /*0030*/  HFMA2 R25, -RZ, RZ, 0, 0 ;  /* 0x00000000ff197431 */ /* 0x000fe200000001ff */
[----:B------:R-:W2:Y:S01]  /*0040*/  LDCU.64 UR8, c[0x0][0x358] ;  /* 0x00006b00ff0877ac */ /* 0x000ea20008000a00 */
[----:B------:R-:W1:Y:S01]  /*0050*/  S2R R18, SR_TID.Y ;  /* 0x0000000000127919 */ /* 0x000e620000002200 */
[----:B------:R-:W3:Y:S01]  /*0060*/  S2R R4, SR_CTAID.X ;  /* 0x0000000000047919 */ /* 0x000ee20000002500 */
[----:B------:R-:W3:Y:S01]  /*0070*/  S2R R19, SR_TID.X ;  /* 0x0000000000137919 */ /* 0x000ee20000002100 */
[----:B0-----:R-:W-:-:S04]  /*0080*/  MOV R6, UR4 ;  /* 0x0000000400067c02 */ /* 0x001fc80008000f00 */
[----:B------:R-:W-:Y:S02]  /*0090*/  ISETP.GE.AND P0, PT, R6, 0x1, PT ;  /* 0x000000010600780c */ /* 0x000fe40003f06270 */
[----:B-1----:R-:W-:Y:S02]  /*00a0*/  LEA R20, R20, R18, 0x5 ;  /* 0x0000001214147211 */ /* 0x002fe400078e28ff */
[----:B---3--:R-:W-:-:S09]  /*00b0*/  LEA R21, R4, R19, 0x5 ;  /* 0x0000001304157211 */ /* 0x008fd200078e28ff */
[----:B--2---:R-:W-:Y:S05]  /*00c0*/  @!P0 BRA `(.L_x_12) ;  /* 0x0000000400c48947 */ /* 0x004fea0003800000 */
[----:B------:R-:W0:Y:S01]  /*00d0*/  S2UR UR6, SR_CgaCtaId ;  /* 0x00000000000679c3 */ /* 0x000e220000008800 */
[----:B------:R-:W-:Y:S01]  /*00e0*/  UMOV UR4, 0x400 ;  /* 0x0000040000047882 */ /* 0x000fe20000000000 */
[----:B------:R-:W-:Y:S01]  /*00f0*/  IADD3 R2, PT, PT, R6, 0x1f, RZ ;  /* 0x0000001f06027810 */ /* 0x000fe20007ffe0ff */
[----:B------:R-:W-:Y:S01]  /*0100*/  UIADD3 UR5, UPT, UPT, UR4, 0x1000, URZ ;  /* 0x0000100004057890 */ /* 0x000fe2000fffe0ff */
[-CC-:B------:R-:W-:Y:S01]  /*0110*/  IMAD R17, R18, R6.reuse, R19.reuse ;  /* 0x0000000612117224 */ /* 0x180fe200078e0213 */
[----:B------:R-:W-:Y:S01]  /*0120*/  MOV R25, RZ ;  /* 0x000000ff00197202 */ /* 0x000fe20000000f00 */
[----:B------:R-:W-:Y:S01]  /*0130*/  IMAD R7, R20, R6, R19 ;  /* 0x0000000614077224 */ /* 0x000fe200078e0213 */
[----:B------:R-:W-:Y:S01]  /*0140*/  SHF.R.U32.HI R2, RZ, 0x5, R2 ;  /* 0x00000005ff027819 */ /* 0x000fe20000011602 */
[----:B------:R-:W1:Y:S01]  /*0150*/  LDC R0, c[0x0][0x398] ;  /* 0x0000e600ff007b82 */ /* 0x000e620000000800 */
[----:B------:R-:W-:Y:S02]  /*0160*/  LEA R17, R4, R17, 0x5 ;  /* 0x0000001104117211 */ /* 0x000fe400078e28ff */
[----:B------:R-:W-:-:S05]  /*0170*/  IADD3 R16, PT, PT, -R2, RZ, RZ ;  /* 0x000000ff02107210 */ /* 0x000fca0007ffe1ff */
[----:B------:R-:W2:Y:S01]  /*0180*/  LDC.64 R22, c[0x0][0x388] ;  /* 0x0000e200ff167b82 */ /* 0x000ea20000000a00 */
[----:B0-----:R-:W-:Y:S02]  /*0190*/  ULEA UR4, UR6, UR4, 0x18 ;  /* 0x0000000406047291 */ /* 0x001fe4000f8ec0ff */
[----:B------:R-:W-:-:S04]  /*01a0*/  ULEA UR5, UR6, UR5, 0x18 ;  /* 0x0000000506057291 */ /* 0x000fc8000f8ec0ff */
[C---:B------:R-:W-:Y:S02]  /*01b0*/  LEA R5, R18.reuse, UR4, 0x7 ;  /* 0x0000000412057c11 */ /* 0x040fe4000f8e38ff */
[C---:B------:R-:W-:Y:S02]  /*01c0*/  LEA R3, R19.reuse, UR5, 0x2 ;  /* 0x0000000513037c11 */ /* 0x040fe4000f8e10ff */
[----:B------:R-:W-:Y:S02]  /*01d0*/  LEA R4, R19, R5, 0x2 ;  /* 0x0000000513047211 */ /* 0x000fe400078e10ff */
[----:B------:R-:W-:-:S07]  /*01e0*/  LEA R2, R18, R3, 0x7 ;  /* 0x0000000312027211 */ /* 0x000fce00078e38ff */
.L_x_13:
[----:B-1----:R-:W-:Y:S01]  /*01f0*/  MOV R6, R0 ;  /* 0x0000000000067202 */ /* 0x002fe20000000f00 */
[----:B------:R-:W-:Y:S01]  /*0200*/  HFMA2 R29, -RZ, RZ, 0, 0 ;  /* 0x00000000ff1d7431 */ /* 0x000fe200000001ff */
[----:B------:R-:W-:Y:S02]  /*0210*/  VIMNMX R9, PT, PT, R21, R18, !PT ;  /* 0x0000001215097248 */ /* 0x000fe40007fe0100 */
[-C--:B------:R-:W-:Y:S02]  /*0220*/  ISETP.GE.AND P0, PT, R19, R6.reuse, PT ;  /* 0x000000061300720c */ /* 0x080fe40003f06270 */
[-C--:B------:R-:W-:Y:S01]  /*0230*/  ISETP.GE.AND P1, PT, R9, R6.reuse, PT ;  /* 0x000000060900720c */ /* 0x080fe20003f26270 */
[----:B--2---:R-:W-:Y:S01]  /*0240*/  IMAD.WIDE R8, R7, 0x4, R22 ;  /* 0x0000000407087825 */ /* 0x004fe200078e0216 */
[----:B------:R-:W-:Y:S02]  /*0250*/  ISETP.GE.U32.OR P0, PT, R20, R6, P0 ;  /* 0x000000061400720c */ /* 0x000fe40000706470 */
[----:B------:R-:W-:-:S09]  /*0260*/  MOV R24, RZ ;  /* 0x000000ff00187202 */ /* 0x000fd20000000f00 */
[----:B------:R-:W0:Y:S02]  /*0270*/  @!P1 LDC.64 R10, c[0x0][0x390] ;  /* 0x0000e400ff0a9b82 */ /* 0x000e240000000a00 */
[----:B------:R-:W2:Y:S01]  /*0280*/  @!P0 LDG.E R29, desc[UR8][R8.64] ;  /* 0x00000008081d8981 */ /* 0x000ea2000c1e1900 */
[----:B0-----:R-:W-:-:S05]  /*0290*/  @!P1 IMAD.WIDE R10, R17, 0x4, R10 ;  /* 0x00000004110a9825 */ /* 0x001fca00078e020a */
[----:B------:R-:W3:Y:S04]  /*02a0*/  @!P1 LDG.E R24, desc[UR8][R10.64] ;  /* 0x000000080a189981 */ /* 0x000ee8000c1e1900 */
[----:B--2---:R-:W-:Y:S04]  /*02b0*/  STS [R4], R29 ;  /* 0x0000001d04007388 */ /* 0x004fe80000000800 */
[----:B---3--:R-:W-:Y:S01]  /*02c0*/  STS [R2], R24 ;  /* 0x0000001802007388 */ /* 0x008fe20000000800 */
[----:B------:R-:W-:Y:S06]  /*02d0*/  BAR.SYNC.DEFER_BLOCKING 0x0 ;  /* 0x0000000000007b1d */ /* 0x000fec0000010000 */
[----:B------:R-:W-:Y:S04]  /*02e0*/  LDS R26, [R3] ;  /* 0x00000000031a7984 */ /* 0x000fe80000000800 */
[----:B------:R-:W0:Y:S04]  /*02f0*/  LDS.128 R12, [R5] ;  /* 0x00000000050c7984 */ /* 0x000e280000000c00 */
[----:B------:R-:W1:Y:S04]  /*0300*/  LDS R28, [R3+0x80] ;  /* 0x00008000031c7984 */ /* 0x000e680000000800 */
[----:B------:R-:W2:Y:S04]  /*0310*/  LDS R27, [R3+0x100] ;  /* 0x00010000031b7984 */ /* 0x000ea80000000800 */
[----:B------:R-:W-:Y:S04]  /*0320*/  LDS.128 R8, [R5+0x10] ;  /* 0x0000100005087984 */ /* 0x000fe80000000c00 */
[----:B------:R-:W-:Y:S01]  /*0330*/  LDS R24, [R3+0x280] ;  /* 0x0002800003187984 */ /* 0x000fe20000000800 */
[----:B0-----:R-:W-:-:S03]  /*0340*/  IMAD R26, R12, R26, R25 ;  /* 0x0000001a0c1a7224 */ /* 0x001fc600078e0219 */
[----:B------:R-:W0:Y:S01]  /*0350*/  LDS R12, [R3+0x180] ;  /* 0x00018000030c7984 */ /* 0x000e220000000800 */
[----:B-1----:R-:W-:-:S03]  /*0360*/  IMAD R13, R28, R13, R26 ;  /* 0x0000000d1c0d7224 */ /* 0x002fc600078e021a */
[----:B------:R-:W1:Y:S01]  /*0370*/  LDS R26, [R3+0x200] ;  /* 0x00020000031a7984 */ /* 0x000e620000000800 */
[----:B--2---:R-:W-:-:S03]  /*0380*/  IMAD R13, R27, R14, R13 ;  /* 0x0000000e1b0d7224 */ /* 0x004fc600078e020d */
[----:B------:R-:W2:Y:S01]  /*0390*/  LDS R25, [R3+0x300] ;  /* 0x0003000003197984 */ /* 0x000ea20000000800 */
[----:B0-----:R-:W-:-:S04]  /*03a0*/  IMAD R13, R12, R15, R13 ;  /* 0x0000000f0c0d7224 */ /* 0x001fc800078e020d */
[----:B-1----:R-:W-:Y:S02]  /*03b0*/  IMAD R13, R8, R26, R13 ;  /* 0x0000001a080d7224 */ /* 0x002fe400078e020d */
[----:B------:R-:W0:Y:S02]  /*03c0*/  LDS R8, [R3+0x380] ;  /* 0x0003800003087984 */ /* 0x000e240000000800 */
[----:B------:R-:W-:Y:S02]  /*03d0*/  IMAD R9, R24, R9, R13 ;  /* 0x0000000918097224 */ /* 0x000fe400078e020d */
[----:B------:R-:W-:Y:S04]  /*03e0*/  LDS R26, [R3+0x400] ;  /* 0x00040000031a7984 */ /* 0x000fe80000000800 */
[----:B------:R-:W1:Y:S04]  /*03f0*/  LDS.128 R12, [R5+0x20] ;  /* 0x00002000050c7984 */ /* 0x000e680000000c00 */
[----:B------:R-:W3:Y:S01]  /*0400*/  LDS R24, [R3+0x480] ;  /* 0x0004800003187984 */ /* 0x000ee20000000800 */
[----:B--2---:R-:W-:-:S03]  /*0410*/  IMAD R9, R25, R10, R9 ;  /* 0x0000000a19097224 */ /* 0x004fc600078e0209 */
[----:B------:R-:W2:Y:S01]  /*0420*/  LDS R25, [R3+0x500] ;  /* 0x0005000003197984 */ /* 0x000ea20000000800 */
[----:B0-----:R-:W-:-:S04]  /*0430*/  IMAD R9, R8, R11, R9 ;  /* 0x0000000b08097224 */ /* 0x001fc800078e0209 */
[----:B-1----:R-:W-:Y:S02]  /*0440*/  IMAD R9, R12, R26, R9 ;  /* 0x0000001a0c097224 */ /* 0x002fe400078e0209 */
[----:B------:R-:W0:Y:S02]  /*0450*/  LDS R12, [R3+0x580] ;  /* 0x00058000030c7984 */ /* 0x000e240000000800 */
[----:B---3--:R-:W-:Y:S02]  /*0460*/  IMAD R13, R24, R13, R9 ;  /* 0x0000000d180d7224 */ /* 0x008fe400078e0209 */
        /* <DEDUP_REMOVED lines=28> */
[----:B------:R-:W1:Y:S01]  /*0630*/  LDS.128 R12, [R5+0x60] ;  /* 0x00006000050c7984 */ /* 0x000e620000000c00 */
[----:B--2---:R-:W-:-:S03]  /*0640*/  IMAD R9, R25, R10, R9 ;  /* 0x0000000a19097224 */ /* 0x004fc600078e0209 */
[----:B------:R-:W2:Y:S04]  /*0650*/  LDS R24, [R3+0xc80] ;  /* 0x000c800003187984 */ /* 0x000ea80000000800 */
[----:B------:R-:W3:Y:S01]  /*0660*/  LDS R25, [R3+0xd00] ;  /* 0x000d000003197984 */ /* 0x000ee20000000800 */
[----:B0-----:R-:W-:-:S04]  /*0670*/  IMAD R9, R8, R11, R9 ;  /* 0x0000000b08097224 */ /* 0x001fc800078e0209 */
[----:B-1----:R-:W-:Y:S02]  /*0680*/  IMAD R9, R12, R26, R9 ;  /* 0x0000001a0c097224 */ /* 0x002fe400078e0209 */
[----:B------:R-:W0:Y:S02]  /*0690*/  LDS R12, [R3+0xd80] ;  /* 0x000d8000030c7984 */ /* 0x000e240000000800 */
[----:B--2---:R-:W-:Y:S02]  /*06a0*/  IMAD R24, R24, R13, R9 ;  /* 0x0000000d18187224 */ /* 0x004fe400078e0209 */
[----:B------:R-:W-:Y:S04]  /*06b0*/  LDS R13, [R3+0xe00] ;  /* 0x000e0000030d7984 */ /* 0x000fe80000000800 */
[----:B------:R-:W1:Y:S01]  /*06c0*/  LDS.128 R8, [R5+0x70] ;  /* 0x0000700005087984 */ /* 0x000e620000000c00 */
[----:B---3--:R-:W-:-:S03]  /*06d0*/  IMAD R24, R25, R14, R24 ;  /* 0x0000000e19187224 */ /* 0x008fc600078e0218 */
[----:B------:R-:W2:Y:S04]  /*06e0*/  LDS R25, [R3+0xe80] ;  /* 0x000e800003197984 */ /* 0x000ea80000000800 */
[----:B------:R-:W3:Y:S04]  /*06f0*/  LDS R26, [R3+0xf00] ;  /* 0x000f0000031a7984 */ /* 0x000ee80000000800 */
[----:B------:R-:W4:Y:S01]  /*0700*/  LDS R14, [R3+0xf80] ;  /* 0x000f8000030e7984 */ /* 0x000f220000000800 */
[----:B------:R-:W-:Y:S01]  /*0710*/  IADD3 R16, PT, PT, R16, 0x1, RZ ;  /* 0x0000000110107810 */ /* 0x000fe20007ffe0ff */
[----:B------:R-:W-:Y:S03]  /*0720*/  BAR.SYNC.DEFER_BLOCKING 0x0 ;  /* 0x0000000000007b1d */ /* 0x000fe60000010000 */
[----:B------:R-:W-:Y:S01]  /*0730*/  ISETP.NE.AND P0, PT, R16, RZ, PT ;  /* 0x000000ff1000720c */ /* 0x000fe20003f05270 */
[----:B0-----:R-:W-:-:S04]  /*0740*/  IMAD R12, R12, R15, R24 ;  /* 0x0000000f0c0c7224 */ /* 0x001fc800078e0218 */
[----:B-1----:R-:W-:-:S04]  /*0750*/  IMAD R8, R8, R13, R12 ;  /* 0x0000000d08087224 */ /* 0x002fc800078e020c */
[----:B--2---:R-:W-:-:S04]  /*0760*/  IMAD R9, R25, R9, R8 ;  /* 0x0000000919097224 */ /* 0x004fc800078e0208 */
[----:B---3--:R-:W-:Y:S01]  /*0770*/  IMAD R9, R26, R10, R9 ;  /* 0x0000000a1a097224 */ /* 0x008fe200078e0209 */
[----:B------:R-:W-:Y:S02]  /*0780*/  IADD3 R18, PT, PT, R18, 0x20, RZ ;  /* 0x0000002012127810 */ /* 0x000fe40007ffe0ff */
[----:B------:R-:W-:Y:S01]  /*0790*/  IADD3 R7, PT, PT, R7, 0x20, RZ ;  /* 0x0000002007077810 */ /* 0x000fe20007ffe0ff */
[----:B----4-:R-:W-:Y:S01]  /*07a0*/  IMAD R25, R14, R11, R9 ;  /* 0x0000000b0e197224 */ /* 0x010fe200078e0209 */
[----:B------:R-:W-:Y:S02]  /*07b0*/  IADD3 R19, PT, PT, R19, 0x20, RZ ;  /* 0x0000002013137810 */ /* 0x000fe40007ffe0ff */
[----:B------:R-:W-:Y:S01]  /*07c0*/  LEA R17, R6, R17, 0x5 ;  /* 0x0000001106117211 */ /* 0x000fe200078e28ff */
[----:B------:R-:W-:Y:S06]  /*07d0*/  @P0 BRA `(.L_x_13) ;  /* 0xfffffff800840947 */ /* 0x000fec000383ffff */
.L_x_12:
[----:B------:R-:W-:-:S04]  /*07e0*/  VIMNMX R3, PT, PT, R20, R21, !PT ;  /* 0x0000001514037248 */ /* 0x000fc80007fe0100 */
[----:B------:R-:W-:-:S13]  /*07f0*/  ISETP.GE.AND P0, PT, R3, R6, PT ;  /* 0x000000060300720c */ /* 0x000fda0003f06270 */
[----:B------:R-:W-:Y:S05]  /*0800*/  @P0 EXIT ;  /* 0x000000000000094d */ /* 0x000fea0003800000 */
[----:B------:R-:W0:Y:S01]  /*0810*/  LDC.64 R2, c[0x0][0x380] ;  /* 0x0000e000ff027b82 */ /* 0x000e220000000a00 */
[----:B------:R-:W-:-:S04]  /*0820*/  IMAD R21, R20, R6, R21 ;  /* 0x0000000614157224 */ /* 0x000fc800078e0215 */
[----:B0-----:R-:W-:-:S05]  /*0830*/  IMAD.WIDE R2, R21, 0x4, R2 ;  /* 0x0000000415027825 */ /* 0x001fca00078e0202 */
[----:B------:R-:W-:Y:S01]  /*0840*/  STG.E desc[UR8][R2.64], R25 ;  /* 0x0000001902007986 */ /* 0x000fe2000c101908 */
[----:B------:R-:W-:Y:S05]  /*0850*/  EXIT ;  /* 0x000000000000794d */ /* 0x000fea0003800000 */
.L_x_14:
        /* <DEDUP_REMOVED lines=10> */
.L_x_21:


//--------------------- .text._Z13Naive_mat_mulPiPKiS1_i --------------------------
	.section	.text._Z13Naive_mat_mulPiPKiS1_i,"ax",@progbits
	.align	128
        .global         _Z13Naive_mat_mulPiPKiS1_i
        .type           _Z13Naive_mat_mulPiPKiS1_i,@function
        .size           _Z13Naive_mat_mulPiPKiS1_i,(.L_x_22 - _Z13Naive_mat_mulPiPKiS1_i)
        .other          _Z13Naive_mat_mulPiPKiS1_i,@"STO_CUDA_ENTRY STV_DEFAULT"
_Z13Naive_mat_mulPiPKiS1_i:
.text._Z13Naive_mat_mulPiPKiS1_i:
[----:B------:R-:W-:Y:S01]  /*0000*/  LDC R1, c[0x0][0x37c] ;  /* 0x0000df00ff017b82 */ /* 0x000fe20000000800 */
[----:B------:R-:W0:Y:S01]  /*0010*/  S2R R13, SR_CTAID.Y ;  /* 0x00000000000d7919 */ /* 0x000e220000002600 */
[----:B------:R-:W1:Y:S01]  /*0020*/  LDCU UR20, c[0x0][0x398] ;  /* 0x00007300ff1477ac */ /* 0x000e620008000800 */
[----:B------:R-:W0:Y:S01]  /*0030*/  S2R R0, SR_TID.Y ;  /* 0x0000000000007919 */ /* 0x000e220000002200 */
[----:B------:R-:W2:Y:S01]  /*0040*/  S2R R2, SR_CTAID.X ;  /* 0x0000000000027919 */ /* 0x000ea20000002500 */
[----:B------:R-:W2:Y:S01]  /*0050*/  S2R R3, SR_TID.X ;  /* 0x0000000000037919 */ /* 0x000ea20000002100 */
[----:B0-----:R-:W-:Y:S02]  /*0060*/  LEA R13, R13, R0, 0x5 ;  /* 0x000000000d0d7211 */ /* 0x001fe400078e28ff */
[----:B--2---:R-:W-:-:S04]  /*0070*/  LEA R0, R2, R3, 0x5 ;  /* 0x0000000302007211 */ /* 0x004fc800078e28ff */
[----:B------:R-:W-:-:S04]  /*0080*/  VIMNMX R2, PT, PT, R13, R0, !PT ;  /* 0x000000000d027248 */ /* 0x000fc80007fe0100 */
[----:B-1----:R-:W-:-:S13]  /*0090*/  ISETP.GE.AND P0, PT, R2, UR20, PT ;  /* 0x0000001402007c0c */ /* 0x002fda000bf06270 */
[----:B------:R-:W-:Y:S05]  /*00a0*/  @P0 EXIT ;  /* 0x000000000000094d */ /* 0x000fea0003800000 */
[----:B------:R-:W-:Y:S01]  /*00b0*/  UISETP.GE.U32.AND UP0, UPT, UR20, 0x8, UPT ;  /* 0x000000081400788c */ /* 0x000fe2000bf06070 */
[----:B------:R-:W-:Y:S02]  /*00c0*/  HFMA2 R12, -RZ, RZ, 0, 0 ;  /* 0x00000000ff0c7431 */ /* 0x000fe400000001ff */
[----:B------:R-:W-:Y:S01]  /*00d0*/  IMAD R13, R13, UR20, RZ ;  /* 0x000000140d0d7c24 */ /* 0x000fe2000f8e02ff */
[----:B------:R-:W-:Y:S01]  /*00e0*/  UMOV UR4, URZ ;  /* 0x000000ff00047c82 */ /* 0x000fe20008000000 */
[----:B------:R-:W0:Y:S04]  /*00f0*/  LDCU.64 UR18, c[0x0][0x358] ;  /* 0x00006b00ff1277ac */ /* 0x000e280008000a00 */
[----:B------:R-:W-:Y:S05]  /*0100*/  BRA.U !UP0, `(.L_x_15) ;  /* 0x0000000508007547 */ /* 0x000fea000b800000 */
[----:B------:R-:W1:Y:S01]  /*0110*/  LDC.64 R2, c[0x0][0x388] ;  /* 0x0000e200ff027b82 */ /* 0x000e620000000a00 */
[----:B------:R-:W2:Y:S01]  /*0120*/  LDCU.64 UR22, c[0x0][0x390] ;  /* 0x00007200ff1677ac */ /* 0x000ea20008000a00 */
[----:B------:R-:W-:Y:S01]  /*0130*/  MOV R12, RZ ;  /* 0x000000ff000c7202 */ /* 0x000fe20000000f00 */
[----:B------:R-:W-:Y:S01]  /*0140*/  IMAD.MOV.U32 R14, RZ, RZ, R0 ;  /* 0x000000ffff0e7224 */ /* 0x000fe200078e0000 */
[----:B------:R-:W-:-:S04]  /*0150*/  ULOP3.LUT UR4, UR20, 0x7ffffff8, URZ, 0xc0, !UPT ;  /* 0x7ffffff814047892 */ /* 0x000fc8000f8ec0ff */
[----:B------:R-:W-:Y:S02]  /*0160*/  UIADD3 UR5, UPT, UPT, -UR4, URZ, URZ ;  /* 0x000000ff04057290 */ /* 0x000fe4000fffe1ff */
[----:B--2---:R-:W-:Y:S02]  /*0170*/  UIMAD.WIDE UR6, UR20, 0x8, UR22 ;  /* 0x00000008140678a5 */ /* 0x004fe4000f8e0216 */
[----:B------:R-:W-:Y:S02]  /*0180*/  UIMAD.WIDE UR8, UR20, 0xc, UR22 ;  /* 0x0000000c140878a5 */ /* 0x000fe4000f8e0216 */
[----:B------:R-:W-:Y:S01]  /*0190*/  UIMAD.WIDE UR10, UR20, 0x10, UR22 ;  /* 0x00000010140a78a5 */ /* 0x000fe2000f8e0216 */
[----:B-1----:R-:W-:Y:S01]  /*01a0*/  IMAD.WIDE.U32 R2, R13, 0x4, R2 ;  /* 0x000000040d027825 */ /* 0x002fe200078e0002 */
[----:B------:R-:W-:Y:S02]  /*01b0*/  UIMAD.WIDE UR12, UR20, 0x14, UR22 ;  /* 0x00000014140c78a5 */ /* 0x000fe4000f8e0216 */
[----:B------:R-:W-:Y:S01]  /*01c0*/  UIMAD.WIDE UR14, UR20, 0x18, UR22 ;  /* 0x00000018140e78a5 */ /* 0x000fe2000f8e0216 */
[----:B------:R-:W-:Y:S01]  /*01d0*/  IADD3 R2, P0, PT, R2, 0x10, RZ ;  /* 0x0000001002027810 */ /* 0x000fe20007f1e0ff */
[----:B------:R-:W-:-:S03]  /*01e0*/  UIMAD.WIDE UR16, UR20, 0x1c, UR22 ;  /* 0x0000001c141078a5 */ /* 0x000fc6000f8e0216 */
[----:B------:R-:W-:-:S09]  /*01f0*/  IADD3.X R3, PT, PT, RZ, R3, RZ, P0, !PT ;  /* 0x00000003ff037210 */ /* 0x000fd200007fe4ff */
.L_x_16:
[----:B------:R-:W-:Y:S01]  /*0200*/  UIMAD.WIDE UR24, UR20, 0x4, UR22 ;  /* 0x00000004141878a5 */ /* 0x000fe2000f8e0216 */
[----:B------:R-:W-:Y:S01]  /*0210*/  MOV R23, 0x4 ;  /* 0x0000000400177802 */ /* 0x000fe20000000f00 */
[----:B------:R-:W-:Y:S01]  /*0220*/  HFMA2 R25, -RZ, RZ, 0, 2.384185791015625e-07 ;  /* 0x00000004ff197431 */ /* 0x000fe200000001ff */
[----:B0-----:R-:W2:Y:S03]  /*0230*/  LDG.E R21, desc[UR18][R2.64+-0x10] ;  /* 0xfffff01202157981 */ /* 0x001ea6000c1e1900 */
[----:B------:R-:W-:Y:S01]  /*0240*/  IMAD.WIDE R22, R14, R23, UR22 ;  /* 0x000000160e167e25 */ /* 0x000fe2000f8e0217 */
[----:B------:R-:W-:Y:S01]  /*0250*/  MOV R8, UR24 ;  /* 0x0000001800087c02 */ /* 0x000fe20008000f00 */
[----:B------:R-:W3:Y:S01]  /*0260*/  LDG.E R19, desc[UR18][R2.64+-0xc] ;  /* 0xfffff41202137981 */ /* 0x000ee2000c1e1900 */
[----:B------:R-:W-:-:S03]  /*0270*/  MOV R9, UR25 ;  /* 0x0000001900097c02 */ /* 0x000fc60008000f00 */
[----:B------:R-:W2:Y:S01]  /*0280*/  LDG.E R22, desc[UR18][R22.64] ;  /* 0x0000001216167981 */ /* 0x000ea2000c1e1900 */
[----:B------:R-:W-:Y:S02]  /*0290*/  IMAD.MOV.U32 R11, RZ, RZ, 0x4 ;  /* 0x00000004ff0b7424 */ /* 0x000fe400078e00ff */
[----:B------:R-:W-:-:S04]  /*02a0*/  IMAD.WIDE R8, R14, 0x4, R8 ;  /* 0x000000040e087825 */ /* 0x000fc800078e0208 */
[----:B------:R-:W-:Y:S01]  /*02b0*/  HFMA2 R7, -RZ, RZ, 0, 2.384185791015625e-07 ;  /* 0x00000004ff077431 */ /* 0x000fe200000001ff */
[----:B------:R-:W-:Y:S01]  /*02c0*/  MOV R5, 0x4 ;  /* 0x0000000400057802 */ /* 0x000fe20000000f00 */
[----:B------:R-:W4:Y:S01]  /*02d0*/  LDG.E R17, desc[UR18][R2.64+-0x8] ;  /* 0xfffff81202117981 */ /* 0x000f22000c1e1900 */
[----:B------:R-:W-:-:S03]  /*02e0*/  IMAD.WIDE R24, R14, R25, UR6 ;  /* 0x000000060e187e25 */ /* 0x000fc6000f8e0219 */
[----:B------:R0:W3:Y:S01]  /*02f0*/  LDG.E R20, desc[UR18][R8.64] ;  /* 0x0000001208147981 */ /* 0x0000e2000c1e1900 */
[----:B------:R-:W-:-:S03]  /*0300*/  IMAD.WIDE R10, R14, R11, UR8 ;  /* 0x000000080e0a7e25 */ /* 0x000fc6000f8e020b */
[----:B------:R-:W4:Y:S01]  /*0310*/  LDG.E R18, desc[UR18][R24.64] ;  /* 0x0000001218127981 */ /* 0x000f22000c1e1900 */
[----:B------:R-:W-:-:S04]  /*0320*/  IMAD.WIDE R4, R14, R5, UR10 ;  /* 0x0000000a0e047e25 */ /* 0x000fc8000f8e0205 */
[----:B------:R-:W-:Y:S01]  /*0330*/  HFMA2 R27, -RZ, RZ, 0, 2.384185791015625e-07 ;  /* 0x00000004ff1b7431 */ /* 0x000fe200000001ff */
[----:B------:R1:W5:Y:S01]  /*0340*/  LDG.E R16, desc[UR18][R10.64] ;  /* 0x000000120a107981 */ /* 0x000362000c1e1900 */
[C---:B------:R-:W-:Y:S01]  /*0350*/  IMAD.WIDE R6, R14.reuse, R7, UR12 ;  /* 0x0000000c0e067e25 */ /* 0x040fe2000f8e0207 */
[----:B0-----:R-:W-:Y:S02]  /*0360*/  MOV R9, 0x4 ;  /* 0x0000000400097802 */ /* 0x001fe40000000f00 */
[----:B------:R-:W5:Y:S04]  /*0370*/  LDG.E R15, desc[UR18][R2.64+-0x4] ;  /* 0xfffffc12020f7981 */ /* 0x000f68000c1e1900 */
[----:B------:R0:W5:Y:S01]  /*0380*/  LDG.E R4, desc[UR18][R4.64] ;  /* 0x0000001204047981 */ /* 0x000162000c1e1900 */
[----:B------:R-:W-:-:S03]  /*0390*/  IMAD.WIDE R8, R14, R9, UR14 ;  /* 0x0000000e0e087e25 */ /* 0x000fc6000f8e0209 */
[----:B------:R-:W5:Y:S01]  /*03a0*/  LDG.E R23, desc[UR18][R2.64] ;  /* 0x0000001202177981 */ /* 0x000f62000c1e1900 */
[----:B-1----:R-:W-:-:S03]  /*03b0*/  IMAD.WIDE R10, R14, R27, UR16 ;  /* 0x000000100e0a7e25 */ /* 0x002fc6000f8e021b */
[----:B------:R-:W5:Y:S04]  /*03c0*/  LDG.E R7, desc[UR18][R6.64] ;  /* 0x0000001206077981 */ /* 0x000f68000c1e1900 */
[----:B------:R-:W5:Y:S04]  /*03d0*/  LDG.E R24, desc[UR18][R2.64+0x4] ;  /* 0x0000041202187981 */ /* 0x000f68000c1e1900 */
[----:B------:R-:W5:Y:S04]  /*03e0*/  LDG.E R8, desc[UR18][R8.64] ;  /* 0x0000001208087981 */ /* 0x000f68000c1e1900 */
[----:B------:R-:W5:Y:S04]  /*03f0*/  LDG.E R25, desc[UR18][R2.64+0x8] ;  /* 0x0000081202197981 */ /* 0x000f68000c1e1900 */
[----:B------:R-:W5:Y:S04]  /*0400*/  LDG.E R10, desc[UR18][R10.64] ;  /* 0x000000120a0a7981 */ /* 0x000f68000c1e1900 */
[----:B------:R1:W5:Y:S01]  /*0410*/  LDG.E R27, desc[UR18][R2.64+0xc] ;  /* 0x00000c12021b7981 */ /* 0x000362000c1e1900 */
[----:B------:R-:W-:-:S04]  /*0420*/  UIADD3 UR5, UPT, UPT, UR5, 0x8, URZ ;  /* 0x0000000805057890 */ /* 0x000fc8000fffe0ff */
[----:B------:R-:W-:Y:S01]  /*0430*/  UISETP.NE.AND UP0, UPT, UR5, URZ, UPT ;  /* 0x000000ff0500728c */ /* 0x000fe2000bf05270 */
[----:B0-----:R-:W-:Y:S01]  /*0440*/  IMAD.U32 R5, RZ, RZ, UR20 ;  /* 0x00000014ff057e24 */ /* 0x001fe2000f8e00ff */
[----:B-1----:R-:W-:-:S04]  /*0450*/  IADD3 R2, P0, PT, R2, 0x20, RZ ;  /* 0x0000002002027810 */ /* 0x002fc80007f1e0ff */
[----:B------:R-:W-:Y:S02]  /*0460*/  LEA R14, R5, R14, 0x3 ;  /* 0x0000000e050e7211 */ /* 0x000fe400078e18ff */
[----:B------:R-:W-:Y:S01]  /*0470*/  IADD3.X R3, PT, PT, RZ, R3, RZ, P0, !PT ;  /* 0x00000003ff037210 */ /* 0x000fe200007fe4ff */
[----:B--2---:R-:W-:-:S04]  /*0480*/  IMAD R21, R21, R22, R12 ;  /* 0x0000001615157224 */ /* 0x004fc800078e020c */
[----:B---3--:R-:W-:-:S04]  /*0490*/  IMAD R19, R19, R20, R21 ;  /* 0x0000001413137224 */ /* 0x008fc800078e0215 */
[----:B----4-:R-:W-:-:S04]  /*04a0*/  IMAD R17, R17, R18, R19 ;  /* 0x0000001211117224 */ /* 0x010fc800078e0213 */
[----:B-----5:R-:W-:-:S04]  /*04b0*/  IMAD R15, R15, R16, R17 ;  /* 0x000000100f0f7224 */ /* 0x020fc800078e0211 */
[----:B------:R-:W-:-:S04]  /*04c0*/  IMAD R4, R23, R4, R15 ;  /* 0x0000000417047224 */ /* 0x000fc800078e020f */
[----:B------:R-:W-:-:S04]  /*04d0*/  IMAD R4, R24, R7, R4 ;  /* 0x0000000718047224 */ /* 0x000fc800078e0204 */
[----:B------:R-:W-:-:S04]  /*04e0*/  IMAD R4, R25, R8, R4 ;  /* 0x0000000819047224 */ /* 0x000fc800078e0204 */
[----:B------:R-:W-:Y:S01]  /*04f0*/  IMAD R12, R27, R10, R4 ;  /* 0x0000000a1b0c7224 */ /* 0x000fe200078e0204 */
[----:B------:R-:W-:Y:S06]  /*0500*/  BRA.U UP0, `(.L_x_16) ;  /* 0xfffffffd003c7547 */ /* 0x000fec000b83ffff */
.L_x_15:
[----:B------:R-:W-:-:S04]  /*0510*/  ULOP3.LUT UR6, UR20, 0x7, URZ, 0xc0, !UPT ;  /* 0x0000000714067892 */ /* 0x000fc8000f8ec0ff */
[----:B------:R-:W-:-:S09]  /*0520*/  UISETP.NE.AND UP0, UPT, UR6, URZ, UPT ;  /* 0x000000ff0600728c */ /* 0x000fd2000bf05270 */
[----:B------:R-:W-:Y:S05]  /*0530*/  BRA.U !UP0, `(.L_x_17) ;  /* 0x0000000508407547 */ /* 0x000fea000b800000 */
[----:B------:R-:W-:Y:S02]  /*0540*/  UISETP.GE.U32.AND UP0, UPT, UR6, 0x4, UPT ;  /* 0x000000040600788c */ /* 0x000fe4000bf06070 */
[----:B------:R-:W-:-:S04]  /*0550*/  ULOP3.LUT UR5, UR20, 0x3, URZ, 0xc0, !UPT ;  /* 0x0000000314057892 */ /* 0x000fc8000f8ec0ff */
[----:B------:R-:W-:-:S03]  /*0560*/  UISETP.NE.AND UP1, UPT, UR5, URZ, UPT ;  /* 0x000000ff0500728c */ /* 0x000fc6000bf25270 */
[----:B------:R-:W-:Y:S08]  /*0570*/  BRA.U !UP0, `(.L_x_18) ;  /* 0x00000001087c7547 */ /* 0x000ff0000b800000 */
[----:B------:R-:W1:Y:S01]  /*0580*/  LDC.64 R6, c[0x0][0x390] ;  /* 0x0000e400ff067b82 */ /* 0x000e620000000a00 */
[----:B------:R-:W2:Y:S01]  /*0590*/  LDCU.64 UR6, c[0x0][0x388] ;  /* 0x00007100ff0677ac */ /* 0x000ea20008000a00 */
[----:B------:R-:W-:Y:S02]  /*05a0*/  MOV R9, UR4 ;  /* 0x0000000400097c02 */ /* 0x000fe40008000f00 */
[C---:B------:R-:W-:Y:S02]  /*05b0*/  IADD3 R3, PT, PT, R13.reuse, UR4, RZ ;  /* 0x000000040d037c10 */ /* 0x040fe4000fffe0ff */
[----:B------:R-:W-:Y:S01]  /*05c0*/  IADD3 R10, P0, PT, R13, UR4, RZ ;  /* 0x000000040d0a7c10 */ /* 0x000fe2000ff1e0ff */
[----:B------:R-:W-:Y:S01]  /*05d0*/  IMAD R9, R9, UR20, R0 ;  /* 0x0000001409097c24 */ /* 0x000fe2000f8e0200 */
[----:B------:R-:W3:Y:S01]  /*05e0*/  LDC.64 R4, c[0x0][0x388] ;  /* 0x0000e200ff047b82 */ /* 0x000ee20000000a00 */
[----:B------:R-:W-:Y:S02]  /*05f0*/  MOV R11, UR20 ;  /* 0x00000014000b7c02 */ /* 0x000fe40008000f00 */
[----:B------:R-:W-:Y:S01]  /*0600*/  MOV R15, UR20 ;  /* 0x00000014000f7c02 */ /* 0x000fe20008000f00 */
[----:B-1----:R-:W-:Y:S01]  /*0610*/  IMAD.WIDE R6, R9, 0x4, R6 ;  /* 0x0000000409067825 */ /* 0x002fe200078e0206 */
[----:B------:R-:W-:-:S05]  /*0620*/  MOV R9, UR20 ;  /* 0x0000001400097c02 */ /* 0x000fca0008000f00 */
[----:B------:R-:W-:Y:S02]  /*0630*/  IMAD.WIDE R8, R9, 0x4, R6 ;  /* 0x0000000409087825 */ /* 0x000fe400078e0206 */
[----:B0-----:R-:W4:Y:S02]  /*0640*/  LDG.E R6, desc[UR18][R6.64] ;  /* 0x0000001206067981 */ /* 0x001f24000c1e1900 */
[----:B---3--:R-:W-:Y:S02]  /*0650*/  IMAD.WIDE.U32 R4, R3, 0x4, R4 ;  /* 0x0000000403047825 */ /* 0x008fe400078e0004 */
[----:B------:R-:W3:Y:S02]  /*0660*/  LDG.E R17, desc[UR18][R8.64] ;  /* 0x0000001208117981 */ /* 0x000ee4000c1e1900 */
[----:B------:R-:W-:Y:S01]  /*0670*/  IMAD.X R3, RZ, RZ, RZ, P0 ;  /* 0x000000ffff037224 */ /* 0x000fe200000e06ff */
[C---:B--2---:R-:W-:Y:S01]  /*0680*/  LEA R2, P0, R10.reuse, UR6, 0x2 ;  /* 0x000000060a027c11 */ /* 0x044fe2000f8010ff */
[----:B------:R-:W4:Y:S03]  /*0690*/  LDG.E R5, desc[UR18][R4.64] ;  /* 0x0000001204057981 */ /* 0x000f26000c1e1900 */
[----:B------:R-:W-:Y:S01]  /*06a0*/  LEA.HI.X R3, R10, UR7, R3, 0x2, P0 ;  /* 0x000000070a037c11 */ /* 0x000fe200080f1403 */
[----:B------:R-:W-:-:S04]  /*06b0*/  IMAD.WIDE R10, R11, 0x4, R8 ;  /* 0x000000040b0a7825 */ /* 0x000fc800078e0208 */
[----:B------:R-:W3:Y:S01]  /*06c0*/  LDG.E R16, desc[UR18][R2.64+0x4] ;  /* 0x0000041202107981 */ /* 0x000ee2000c1e1900 */
[----:B------:R-:W-:-:S03]  /*06d0*/  IMAD.WIDE R14, R15, 0x4, R10 ;  /* 0x000000040f0e7825 */ /* 0x000fc600078e020a */
[----:B------:R-:W2:Y:S04]  /*06e0*/  LDG.E R19, desc[UR18][R10.64] ;  /* 0x000000120a137981 */ /* 0x000ea8000c1e1900 */
[----:B------:R-:W2:Y:S04]  /*06f0*/  LDG.E R18, desc[UR18][R2.64+0x8] ;  /* 0x0000081202127981 */ /* 0x000ea8000c1e1900 */
[----:B------:R-:W5:Y:S04]  /*0700*/  LDG.E R20, desc[UR18][R2.64+0xc] ;  /* 0x00000c1202147981 */ /* 0x000f68000c1e1900 */
[----:B------:R-:W5:Y:S01]  /*0710*/  LDG.E R14, desc[UR18][R14.64] ;  /* 0x000000120e0e7981 */ /* 0x000f62000c1e1900 */
[----:B------:R-:W-:Y:S01]  /*0720*/  UIADD3 UR4, UPT, UPT, UR4, 0x4, URZ ;  /* 0x0000000404047890 */ /* 0x000fe2000fffe0ff */
[----:B----4-:R-:W-:-:S04]  /*0730*/  IMAD R5, R5, R6, R12 ;  /* 0x0000000605057224 */ /* 0x010fc800078e020c */
[----:B---3--:R-:W-:-:S04]  /*0740*/  IMAD R5, R16, R17, R5 ;  /* 0x0000001110057224 */ /* 0x008fc800078e0205 */
[----:B--2---:R-:W-:-:S04]  /*0750*/  IMAD R5, R18, R19, R5 ;  /* 0x0000001312057224 */ /* 0x004fc800078e0205 */
[----:B-----5:R-:W-:-:S07]  /*0760*/  IMAD R12, R20, R14, R5 ;  /* 0x0000000e140c7224 */ /* 0x020fce00078e0205 */
.L_x_18:
[----:B------:R-:W-:Y:S05]  /*0770*/  BRA.U !UP1, `(.L_x_17) ;  /* 0x0000000109b07547 */ /* 0x000fea000b800000 */
[----:B------:R-:W-:Y:S01]  /*0780*/  UISETP.NE.AND UP0, UPT, UR5, 0x1, UPT ;  /* 0x000000010500788c */ /* 0x000fe2000bf05270 */
[----:B------:R-:W-:Y:S01]  /*0790*/  IMAD.U32 R7, RZ, RZ, UR4 ;  /* 0x00000004ff077e24 */ /* 0x000fe2000f8e00ff */
[----:B------:R-:W-:Y:S02]  /*07a0*/  ULOP3.LUT UR5, UR20, 0x1, URZ, 0xc0, !UPT ;  /* 0x0000000114057892 */ /* 0x000fe4000f8ec0ff */
[----:B------:R-:W-:Y:S02]  /*07b0*/  MOV R15, UR20 ;  /* 0x00000014000f7c02 */ /* 0x000fe40008000f00 */
[----:B------:R-:W-:Y:S01]  /*07c0*/  UISETP.NE.U32.AND UP1, UPT, UR5, 0x1, UPT ;  /* 0x000000010500788c */ /* 0x000fe2000bf25070 */
[----:B------:R-:W-:-:S04]  /*07d0*/  PLOP3.LUT P1, PT, PT, PT, UP0, 0x80, 0x8 ;  /* 0x000000000008781c */ /* 0x000fc80003f2f008 */
[----:B------:R-:W1:Y:S01]  /*07e0*/  @UP0 LDCU.64 UR6, c[0x0][0x388] ;  /* 0x00007100ff0607ac */ /* 0x000e620008000a00 */
[----:B------:R-:W-:Y:S01]  /*07f0*/  PLOP3.LUT P0, PT, PT, PT, UP1, 0x80, 0x8 ;  /* 0x000000000008781c */ /* 0x000fe20003f0f018 */
[----:B------:R-:W2:Y:S01]  /*0800*/  @UP0 LDCU.64 UR8, c[0x0][0x390] ;  /* 0x00007200ff0807ac */ /* 0x000ea20008000a00 */
[----:B------:R-:W3:Y:S06]  /*0810*/  @UP0 LDCU.64 UR10, c[0x0][0x388] ;  /* 0x00007100ff0a07ac */ /* 0x000eec0008000a00 */
[C---:B------:R-:W-:Y:S02]  /*0820*/  @P1 IADD3 R3, PT, PT, R13.reuse, UR4, RZ ;  /* 0x000000040d031c10 */ /* 0x040fe4000fffe0ff */
[----:B------:R-:W-:Y:S01]  /*0830*/  @P1 IADD3 R6, P2, PT, R13, UR4, RZ ;  /* 0x000000040d061c10 */ /* 0x000fe2000ff5e0ff */
[----:B------:R-:W4:Y:S01]  /*0840*/  @!UP1 LDCU.64 UR12, c[0x0][0x388] ;  /* 0x00007100ff0c97ac */ /* 0x000f220008000a00 */
[----:B------:R-:W-:Y:S01]  /*0850*/  @UP0 UIADD3 UR4, UPT, UPT, UR4, 0x2, URZ ;  /* 0x0000000204040890 */ /* 0x000fe2000fffe0ff */
[----:B-1----:R-:W-:-:S02]  /*0860*/  MOV R10, UR6 ;  /* 0x00000006000a7c02 */ /* 0x002fc40008000f00 */
[----:B------:R-:W-:Y:S01]  /*0870*/  MOV R11, UR7 ;  /* 0x00000007000b7c02 */ /* 0x000fe20008000f00 */
[----:B------:R-:W1:Y:S01]  /*0880*/  @!UP1 LDCU.64 UR6, c[0x0][0x390] ;  /* 0x00007200ff0697ac */ /* 0x000e620008000a00 */
[----:B--2---:R-:W-:Y:S02]  /*0890*/  MOV R4, UR8 ;  /* 0x0000000800047c02 */ /* 0x004fe40008000f00 */
[----:B------:R-:W-:Y:S01]  /*08a0*/  MOV R5, UR9 ;  /* 0x0000000900057c02 */ /* 0x000fe20008000f00 */
[----:B------:R-:W-:-:S04]  /*08b0*/  @P1 IMAD.WIDE.U32 R10, R3, 0x4, R10 ;  /* 0x00000004030a1825 */ /* 0x000fc800078e000a */
[----:B------:R-:W-:Y:S01]  /*08c0*/  @P1 IMAD R3, R7, UR20, R0 ;  /* 0x0000001407031c24 */ /* 0x000fe2000f8e0200 */
[----:B------:R-:W-:Y:S01]  /*08d0*/  @P1 IADD3.X R7, PT, PT, RZ, RZ, RZ, P2, !PT ;  /* 0x000000ffff071210 */ /* 0x000fe200017fe4ff */
[----:B0-----:R-:W2:Y:S01]  /*08e0*/  @P1 LDG.E R11, desc[UR18][R10.64] ;  /* 0x000000120a0b1981 */ /* 0x001ea2000c1e1900 */
[C---:B---3--:R-:W-:Y:S01]  /*08f0*/  @P1 LEA R2, P2, R6.reuse, UR10, 0x2 ;  /* 0x0000000a06021c11 */ /* 0x048fe2000f8410ff */
[----:B------:R-:W-:Y:S01]  /*0900*/  @P1 IMAD.WIDE R4, R3, 0x4, R4 ;  /* 0x0000000403041825 */ /* 0x000fe200078e0204 */
[----:B------:R-:W-:Y:S02]  /*0910*/  MOV R19, UR4 ;  /* 0x0000000400137c02 */ /* 0x000fe40008000f00 */
[----:B------:R-:W-:Y:S01]  /*0920*/  @P1 LEA.HI.X R3, R6, UR11, R7, 0x2, P2 ;  /* 0x0000000b06031c11 */ /* 0x000fe200090f1407 */
[----:B----4-:R-:W-:Y:S01]  /*0930*/  IMAD.U32 R6, RZ, RZ, UR12 ;  /* 0x0000000cff067e24 */ /* 0x010fe2000f8e00ff */
[----:B------:R-:W-:Y:S01]  /*0940*/  MOV R7, UR13 ;  /* 0x0000000d00077c02 */ /* 0x000fe20008000f00 */
[----:B------:R-:W-:Y:S01]  /*0950*/  @P1 IMAD.WIDE R14, R15, 0x4, R4 ;  /* 0x000000040f0e1825 */ /* 0x000fe200078e0204 */
[----:B------:R-:W-:Y:S01]  /*0960*/  @!P0 IADD3 R17, PT, PT, R13, UR4, RZ ;  /* 0x000000040d118c10 */ /* 0x000fe2000fffe0ff */
[----:B------:R-:W2:Y:S01]  /*0970*/  @P1 LDG.E R4, desc[UR18][R4.64] ;  /* 0x0000001204041981 */ /* 0x000ea2000c1e1900 */
[----:B-1----:R-:W-:Y:S01]  /*0980*/  MOV R8, UR6 ;  /* 0x0000000600087c02 */ /* 0x002fe20008000f00 */
[----:B------:R-:W-:Y:S01]  /*0990*/  @!P0 IMAD R19, R19, UR20, R0 ;  /* 0x0000001413138c24 */ /* 0x000fe2000f8e0200 */
[----:B------:R-:W-:Y:S01]  /*09a0*/  MOV R9, UR7 ;  /* 0x0000000700097c02 */ /* 0x000fe20008000f00 */
[----:B------:R-:W-:Y:S01]  /*09b0*/  @!P0 IMAD.WIDE.U32 R6, R17, 0x4, R6 ;  /* 0x0000000411068825 */ /* 0x000fe200078e0006 */
[----:B------:R-:W3:Y:S03]  /*09c0*/  @P1 LDG.E R14, desc[UR18][R14.64] ;  /* 0x000000120e0e1981 */ /* 0x000ee6000c1e1900 */
[----:B------:R-:W-:Y:S01]  /*09d0*/  @!P0 IMAD.WIDE R8, R19, 0x4, R8 ;  /* 0x0000000413088825 */ /* 0x000fe200078e0208 */
[----:B------:R-:W3:Y:S04]  /*09e0*/  @P1 LDG.E R2, desc[UR18][R2.64+0x4] ;  /* 0x0000041202021981 */ /* 0x000ee8000c1e1900 */
[----:B------:R-:W4:Y:S04]  /*09f0*/  @!P0 LDG.E R7, desc[UR18][R6.64] ;  /* 0x0000001206078981 */ /* 0x000f28000c1e1900 */
[----:B------:R-:W4:Y:S01]  /*0a00*/  @!P0 LDG.E R8, desc[UR18][R8.64] ;  /* 0x0000001208088981 */ /* 0x000f22000c1e1900 */
[----:B--2---:R-:W-:-:S04]  /*0a10*/  @P1 IMAD R11, R11, R4, R12 ;  /* 0x000000040b0b1224 */ /* 0x004fc800078e020c */
[----:B---3--:R-:W-:-:S04]  /*0a20*/  @P1 IMAD R12, R2, R14, R11 ;  /* 0x0000000e020c1224 */ /* 0x008fc800078e020b */
[----:B----4-:R-:W-:-:S07]  /*0a30*/  @!P0 IMAD R12, R7, R8, R12 ;  /* 0x00000008070c8224 */ /* 0x010fce00078e020c */
.L_x_17:
[----:B------:R-:W1:Y:S01]  /*0a40*/  LDC.64 R2, c[0x0][0x380] ;  /* 0x0000e000ff027b82 */ /* 0x000e620000000a00 */
[----:B------:R-:W-:-:S05]  /*0a50*/  IADD3 R13, PT, PT, R0, R13, RZ ;  /* 0x0000000d000d7210 */ /* 0x000fca0007ffe0ff */
[----:B-1----:R-:W-:-:S05]  /*0a60*/  IMAD.WIDE R2, R13, 0x4, R2 ;  /* 0x000000040d027825 */ /* 0x002fca00078e0202 */
[----:B0-----:R-:W-:Y:S01]  /*0a70*/  STG.E desc[UR18][R2.64], R12 ;  /* 0x0000000c02007986 */ /* 0x001fe2000c101912 */
[----:B------:R-:W-:Y:S05]  /*0a80*/  EXIT ;  /* 0x000000000000794d */ /* 0x000fea0003800000 */
.L_x_19:
        /* <DEDUP_REMOVED lines=15> */
.L_x_22:


//--------------------- .nv.global.init           --------------------------
	.section	.nv.global.init,"aw",@progbits
	.align	4
.nv.global.init:
	.type		mrg32k3aM1SubSeq,@object
	.size		mrg32k3aM1SubSeq,(mrg32k3aM2SubSeq - mrg32k3aM1SubSeq)
mrg32k3aM1SubSeq:
        /*0000*/ 	.byte	0x0b, 0xcc, 0xee, 0x04, 0x73, 0x29, 0x8b, 0x6f, 0xf6, 0x53, 0x03, 0xf6, 0x23, 0xf6, 0xea, 0xda
        /* <DEDUP_REMOVED lines=125> */
	.type		mrg32k3aM2SubSeq,@object
	.size		mrg32k3aM2SubSeq,(mrg32k3aM1 - mrg32k3aM2SubSeq)
mrg32k3aM2SubSeq:
        /* <DEDUP_REMOVED lines=126> */
	.type		mrg32k3aM1,@object
	.size		mrg32k3aM1,(mrg32k3aM1Seq - mrg32k3aM1)
mrg32k3aM1:
        /* <DEDUP_REMOVED lines=144> */
	.type		mrg32k3aM1Seq,@object
	.size		mrg32k3aM1Seq,(mrg32k3aM2 - mrg32k3aM1Seq)
mrg32k3aM1Seq:
        /* <DEDUP_REMOVED lines=144> */
	.type		mrg32k3aM2,@object
	.size		mrg32k3aM2,(mrg32k3aM2Seq - mrg32k3aM2)
mrg32k3aM2:
        /* <DEDUP_REMOVED lines=144> */
	.type		mrg32k3aM2Seq,@object
	.size		mrg32k3aM2Seq,(precalc_xorwow_matrix - mrg32k3aM2Seq)
mrg32k3aM2Seq:
        /* <DEDUP_REMOVED lines=144> */
	.type		precalc_xorwow_matrix,@object
	.size		precalc_xorwow_matrix,(precalc_xorwow_offset_matrix - precalc_xorwow_matrix)
precalc_xorwow_matrix:
        /* <DEDUP_REMOVED lines=6400> */
	.type		precalc_xorwow_offset_matrix,@object
	.size		precalc_xorwow_offset_matrix,(.L_1 - precalc_xorwow_offset_matrix)
precalc_xorwow_offset_matrix:
        /* <DEDUP_REMOVED lines=6400> */
.L_1:


//--------------------- .nv.shared.reserved.0     --------------------------
	.section	.nv.shared.reserved.0,"aw",@nobits
	.weak		__nv_reservedSMEM_offset_0_alias
	.size		__nv_reservedSMEM_offset_0_alias, 0, 64
	.other		__nv_reservedSMEM_offset_0_alias,@"STO_CUDA_RESERVED_SHARED STV_DEFAULT"
__nv_reservedSMEM_offset_0_alias:
	.zero		0
	.zero		64


//--------------------- .nv.shared._Z13Tiled_mat_mulPiPKiS1_i --------------------------
	.section	.nv.shared._Z13Tiled_mat_mulPiPKiS1_i,"aw",@nobits
	.sectionflags	@""
	.align	4
.nv.shared._Z13Tiled_mat_mulPiPKiS1_i:
	.zero		9216


//--------------------- .nv.constant0._Z20generateRandomMatrixPiS_im --------------------------
	.section	.nv.constant0._Z20generateRandomMatrixPiS_im,"a",@progbits
	.sectionflags	@""
	.align	4
.nv.constant0._Z20generateRandomMatrixPiS_im:
	.zero		928


//--------------------- .nv.constant0._Z13Tiled_mat_mulPiPKiS1_i --------------------------
	.section	.nv.constant0._Z13Tiled_mat_mulPiPKiS1_i,"a",@progbits
	.sectionflags	@""
	.align	4
.nv.constant0._Z13Tiled_mat_mulPiPKiS1_i:
	.zero		924


//--------------------- .nv.constant0._Z13Naive_mat_mulPiPKiS1_i --------------------------
	.section	.nv.constant0._Z13Naive_mat_mulPiPKiS1_i,"a",@progbits
	.sectionflags	@""
	.align	4
.nv.constant0._Z13Naive_mat_mulPiPKiS1_i:
	.zero		924


//--------------------- SYMBOLS --------------------------

	.type		.nv.reservedSmem.offset0,@object
	.size		.nv.reservedSmem.offset0,0x4
	.type		.nv.reservedSmem.cap,@object
	.size		.nv.reservedSmem.cap,0x4
